//
// Generated by NVIDIA NVVM Compiler
//
// Compiler Build ID: CL-36424714
// Cuda compilation tools, release 13.0, V13.0.88
// Based on NVVM 20.0.0
//

.version 9.0
.target sm_100
.address_size 64

	// .globl	_Z14gpu_put_kernelP12GPUHashEntrymPjS1_iPi

.visible .entry _Z14gpu_put_kernelP12GPUHashEntrymPjS1_iPi(
	.param .u64 .ptr .align 1 _Z14gpu_put_kernelP12GPUHashEntrymPjS1_iPi_param_0,
	.param .u64 _Z14gpu_put_kernelP12GPUHashEntrymPjS1_iPi_param_1,
	.param .u64 .ptr .align 1 _Z14gpu_put_kernelP12GPUHashEntrymPjS1_iPi_param_2,
	.param .u64 .ptr .align 1 _Z14gpu_put_kernelP12GPUHashEntrymPjS1_iPi_param_3,
	.param .u32 _Z14gpu_put_kernelP12GPUHashEntrymPjS1_iPi_param_4,
	.param .u64 .ptr .align 1 _Z14gpu_put_kernelP12GPUHashEntrymPjS1_iPi_param_5
)
{
	.reg .pred 	%p<16>;
	.reg .b32 	%r<46>;
	.reg .b64 	%rd<57>;

	ld.param.u64 	%rd32, [_Z14gpu_put_kernelP12GPUHashEntrymPjS1_iPi_param_0];
	ld.param.u64 	%rd29, [_Z14gpu_put_kernelP12GPUHashEntrymPjS1_iPi_param_1];
	ld.param.u64 	%rd30, [_Z14gpu_put_kernelP12GPUHashEntrymPjS1_iPi_param_2];
	ld.param.u64 	%rd31, [_Z14gpu_put_kernelP12GPUHashEntrymPjS1_iPi_param_3];
	ld.param.u32 	%r7, [_Z14gpu_put_kernelP12GPUHashEntrymPjS1_iPi_param_4];
	ld.param.u64 	%rd33, [_Z14gpu_put_kernelP12GPUHashEntrymPjS1_iPi_param_5];
	cvta.to.global.u64 	%rd1, %rd33;
	cvta.to.global.u64 	%rd2, %rd32;
	mov.u32 	%r8, %ctaid.x;
	mov.u32 	%r9, %ntid.x;
	mov.u32 	%r10, %tid.x;
	mad.lo.s32 	%r1, %r8, %r9, %r10;
	setp.ge.s32 	%p1, %r1, %r7;
	@%p1 bra 	$L__BB0_28;
	cvta.to.global.u64 	%rd34, %rd30;
	cvta.to.global.u64 	%rd35, %rd31;
	mul.wide.s32 	%rd36, %r1, 4;
	add.s64 	%rd37, %rd34, %rd36;
	ld.global.u32 	%r2, [%rd37];
	add.s64 	%rd38, %rd35, %rd36;
	ld.global.u32 	%r3, [%rd38];
	mul.lo.s32 	%r11, %r2, -1640531535;
	cvt.u64.u32 	%rd3, %r11;
	and.b64  	%rd39, %rd29, -4294967296;
	setp.ne.s64 	%p2, %rd39, 0;
	@%p2 bra 	$L__BB0_3;
	cvt.u32.u64 	%r12, %rd29;
	cvt.u32.u64 	%r13, %rd3;
	rem.u32 	%r14, %r13, %r12;
	cvt.u64.u32 	%rd50, %r14;
	bra.uni 	$L__BB0_4;
$L__BB0_3:
	rem.u64 	%rd50, %rd3, %rd29;
$L__BB0_4:
	cvt.u32.u64 	%r4, %rd50;
	mov.b32 	%r6, 0;
	cvt.u32.u64 	%r17, %rd29;
	bra.uni 	$L__BB0_21;
$L__BB0_5:
	cvt.u32.u64 	%r22, %rd22;
	add.s32 	%r23, %r22, 1;
	cvt.u64.u32 	%rd7, %r23;
	setp.ne.s64 	%p6, %rd39, 0;
	@%p6 bra 	$L__BB0_7;
	cvt.u32.u64 	%r25, %rd7;
	rem.u32 	%r26, %r25, %r17;
	cvt.u64.u32 	%rd55, %r26;
	bra.uni 	$L__BB0_8;
$L__BB0_7:
	rem.u64 	%rd55, %rd7, %rd29;
$L__BB0_8:
	mad.lo.s64 	%rd43, %rd55, 12, %rd2;
	add.s64 	%rd11, %rd43, 8;
	atom.relaxed.global.cas.b32 	%r27, [%rd43+8], 0, 1;
	setp.eq.s32 	%p7, %r27, 0;
	@%p7 bra 	$L__BB0_25;
	ld.global.u32 	%r28, [%rd11+-8];
	setp.eq.s32 	%p8, %r28, %r2;
	@%p8 bra 	$L__BB0_27;
	add.s32 	%r30, %r22, 2;
	cvt.u64.u32 	%rd12, %r30;
	setp.ne.s64 	%p9, %rd39, 0;
	@%p9 bra 	$L__BB0_12;
	cvt.u32.u64 	%r32, %rd12;
	rem.u32 	%r33, %r32, %r17;
	cvt.u64.u32 	%rd55, %r33;
	bra.uni 	$L__BB0_13;
$L__BB0_12:
	rem.u64 	%rd55, %rd12, %rd29;
$L__BB0_13:
	mad.lo.s64 	%rd45, %rd55, 12, %rd2;
	add.s64 	%rd16, %rd45, 8;
	atom.relaxed.global.cas.b32 	%r34, [%rd45+8], 0, 1;
	setp.eq.s32 	%p10, %r34, 0;
	@%p10 bra 	$L__BB0_25;
	ld.global.u32 	%r35, [%rd16+-8];
	setp.eq.s32 	%p11, %r35, %r2;
	@%p11 bra 	$L__BB0_27;
	add.s32 	%r37, %r22, 3;
	cvt.u64.u32 	%rd17, %r37;
	setp.ne.s64 	%p12, %rd39, 0;
	@%p12 bra 	$L__BB0_17;
	cvt.u32.u64 	%r39, %rd17;
	rem.u32 	%r40, %r39, %r17;
	cvt.u64.u32 	%rd55, %r40;
	bra.uni 	$L__BB0_18;
$L__BB0_17:
	rem.u64 	%rd55, %rd17, %rd29;
$L__BB0_18:
	mad.lo.s64 	%rd47, %rd55, 12, %rd2;
	add.s64 	%rd21, %rd47, 8;
	atom.relaxed.global.cas.b32 	%r41, [%rd47+8], 0, 1;
	setp.eq.s32 	%p13, %r41, 0;
	@%p13 bra 	$L__BB0_25;
	ld.global.u32 	%r42, [%rd21+-8];
	setp.eq.s32 	%p14, %r42, %r2;
	@%p14 bra 	$L__BB0_27;
	add.s32 	%r6, %r6, 4;
	setp.eq.s32 	%p15, %r6, 100;
	@%p15 bra 	$L__BB0_28;
$L__BB0_21:
	add.s32 	%r16, %r6, %r4;
	cvt.u64.u32 	%rd22, %r16;
	setp.ne.s64 	%p3, %rd39, 0;
	@%p3 bra 	$L__BB0_23;
	cvt.u32.u64 	%r18, %rd22;
	rem.u32 	%r19, %r18, %r17;
	cvt.u64.u32 	%rd55, %r19;
	bra.uni 	$L__BB0_24;
$L__BB0_23:
	rem.u64 	%rd55, %rd22, %rd29;
$L__BB0_24:
	mad.lo.s64 	%rd41, %rd55, 12, %rd2;
	add.s64 	%rd26, %rd41, 8;
	atom.relaxed.global.cas.b32 	%r20, [%rd41+8], 0, 1;
	setp.ne.s32 	%p4, %r20, 0;
	@%p4 bra 	$L__BB0_26;
$L__BB0_25:
	mad.lo.s64 	%rd49, %rd55, 12, %rd2;
	st.global.u32 	[%rd49], %r2;
	st.global.u32 	[%rd49+4], %r3;
	atom.global.add.u32 	%r44, [%rd1], 1;
	bra.uni 	$L__BB0_28;
$L__BB0_26:
	ld.global.u32 	%r21, [%rd26+-8];
	setp.ne.s32 	%p5, %r21, %r2;
	@%p5 bra 	$L__BB0_5;
$L__BB0_27:
	mad.lo.s64 	%rd48, %rd55, 12, %rd2;
	st.global.u32 	[%rd48+4], %r3;
	atom.global.add.u32 	%r43, [%rd1], 1;
$L__BB0_28:
	ret;

}
	// .globl	_Z14gpu_get_kernelP12GPUHashEntrymPjS1_iPi
.visible .entry _Z14gpu_get_kernelP12GPUHashEntrymPjS1_iPi(
	.param .u64 .ptr .align 1 _Z14gpu_get_kernelP12GPUHashEntrymPjS1_iPi_param_0,
	.param .u64 _Z14gpu_get_kernelP12GPUHashEntrymPjS1_iPi_param_1,
	.param .u64 .ptr .align 1 _Z14gpu_get_kernelP12GPUHashEntrymPjS1_iPi_param_2,
	.param .u64 .ptr .align 1 _Z14gpu_get_kernelP12GPUHashEntrymPjS1_iPi_param_3,
	.param .u32 _Z14gpu_get_kernelP12GPUHashEntrymPjS1_iPi_param_4,
	.param .u64 .ptr .align 1 _Z14gpu_get_kernelP12GPUHashEntrymPjS1_iPi_param_5
)
{
	.reg .pred 	%p<16>;
	.reg .b32 	%r<46>;
	.reg .b64 	%rd<57>;

	ld.param.u64 	%rd31, [_Z14gpu_get_kernelP12GPUHashEntrymPjS1_iPi_param_0];
	ld.param.u64 	%rd28, [_Z14gpu_get_kernelP12GPUHashEntrymPjS1_iPi_param_1];
	ld.param.u64 	%rd29, [_Z14gpu_get_kernelP12GPUHashEntrymPjS1_iPi_param_2];
	ld.param.u64 	%rd32, [_Z14gpu_get_kernelP12GPUHashEntrymPjS1_iPi_param_3];
	ld.param.u32 	%r6, [_Z14gpu_get_kernelP12GPUHashEntrymPjS1_iPi_param_4];
	ld.param.u64 	%rd30, [_Z14gpu_get_kernelP12GPUHashEntrymPjS1_iPi_param_5];
	cvta.to.global.u64 	%rd1, %rd32;
	cvta.to.global.u64 	%rd2, %rd31;
	mov.u32 	%r7, %ctaid.x;
	mov.u32 	%r8, %ntid.x;
	mov.u32 	%r9, %tid.x;
	mad.lo.s32 	%r1, %r7, %r8, %r9;
	setp.ge.s32 	%p1, %r1, %r6;
	@%p1 bra 	$L__BB1_28;
	cvta.to.global.u64 	%rd33, %rd29;
	mul.wide.s32 	%rd34, %r1, 4;
	add.s64 	%rd35, %rd33, %rd34;
	ld.global.u32 	%r2, [%rd35];
	mul.lo.s32 	%r10, %r2, -1640531535;
	cvt.u64.u32 	%rd3, %r10;
	and.b64  	%rd36, %rd28, -4294967296;
	setp.ne.s64 	%p2, %rd36, 0;
	@%p2 bra 	$L__BB1_3;
	cvt.u32.u64 	%r11, %rd28;
	cvt.u32.u64 	%r12, %rd3;
	rem.u32 	%r13, %r12, %r11;
	cvt.u64.u32 	%rd51, %r13;
	bra.uni 	$L__BB1_4;
$L__BB1_3:
	rem.u64 	%rd51, %rd3, %rd28;
$L__BB1_4:
	cvt.u32.u64 	%r3, %rd51;
	mov.b32 	%r5, 0;
	cvt.u32.u64 	%r16, %rd28;
	bra.uni 	$L__BB1_17;
$L__BB1_5:
	ld.global.u32 	%r27, [%rd27+-8];
	setp.eq.s32 	%p8, %r27, %r2;
	@%p8 bra 	$L__BB1_22;
	add.s32 	%r29, %r21, 2;
	cvt.u64.u32 	%rd7, %r29;
	setp.ne.s64 	%p9, %rd36, 0;
	@%p9 bra 	$L__BB1_8;
	cvt.u32.u64 	%r31, %rd7;
	rem.u32 	%r32, %r31, %r16;
	cvt.u64.u32 	%rd55, %r32;
	bra.uni 	$L__BB1_9;
$L__BB1_8:
	rem.u64 	%rd55, %rd7, %rd28;
$L__BB1_9:
	mad.lo.s64 	%rd42, %rd55, 12, %rd2;
	add.s64 	%rd11, %rd42, 8;
	ld.global.u32 	%r33, [%rd42+8];
	setp.eq.s32 	%p10, %r33, 0;
	@%p10 bra 	$L__BB1_27;
	ld.global.u32 	%r34, [%rd11+-8];
	setp.eq.s32 	%p11, %r34, %r2;
	@%p11 bra 	$L__BB1_22;
	add.s32 	%r36, %r21, 3;
	cvt.u64.u32 	%rd12, %r36;
	setp.ne.s64 	%p12, %rd36, 0;
	@%p12 bra 	$L__BB1_13;
	cvt.u32.u64 	%r38, %rd12;
	rem.u32 	%r39, %r38, %r16;
	cvt.u64.u32 	%rd55, %r39;
	bra.uni 	$L__BB1_14;
$L__BB1_13:
	rem.u64 	%rd55, %rd12, %rd28;
$L__BB1_14:
	mad.lo.s64 	%rd44, %rd55, 12, %rd2;
	add.s64 	%rd16, %rd44, 8;
	ld.global.u32 	%r40, [%rd44+8];
	setp.eq.s32 	%p13, %r40, 0;
	@%p13 bra 	$L__BB1_27;
	ld.global.u32 	%r41, [%rd16+-8];
	setp.eq.s32 	%p14, %r41, %r2;
	@%p14 bra 	$L__BB1_22;
	add.s32 	%r5, %r5, 4;
	setp.eq.s32 	%p15, %r5, 100;
	@%p15 bra 	$L__BB1_28;
$L__BB1_17:
	add.s32 	%r15, %r5, %r3;
	cvt.u64.u32 	%rd17, %r15;
	setp.ne.s64 	%p3, %rd36, 0;
	@%p3 bra 	$L__BB1_19;
	cvt.u32.u64 	%r17, %rd17;
	rem.u32 	%r18, %r17, %r16;
	cvt.u64.u32 	%rd55, %r18;
	bra.uni 	$L__BB1_20;
$L__BB1_19:
	rem.u64 	%rd55, %rd17, %rd28;
$L__BB1_20:
	mad.lo.s64 	%rd38, %rd55, 12, %rd2;
	add.s64 	%rd21, %rd38, 8;
	ld.global.u32 	%r19, [%rd38+8];
	setp.eq.s32 	%p4, %r19, 0;
	@%p4 bra 	$L__BB1_27;
	ld.global.u32 	%r20, [%rd21+-8];
	setp.ne.s32 	%p5, %r20, %r2;
	@%p5 bra 	$L__BB1_23;
$L__BB1_22:
	mad.lo.s64 	%rd45, %rd55, 12, %rd2;
	ld.global.u32 	%r42, [%rd45+4];
	add.s64 	%rd47, %rd1, %rd34;
	st.global.u32 	[%rd47], %r42;
	cvta.to.global.u64 	%rd48, %rd30;
	atom.global.add.u32 	%r43, [%rd48], 1;
	bra.uni 	$L__BB1_28;
$L__BB1_23:
	cvt.u32.u64 	%r21, %rd17;
	add.s32 	%r22, %r21, 1;
	cvt.u64.u32 	%rd23, %r22;
	setp.ne.s64 	%p6, %rd36, 0;
	@%p6 bra 	$L__BB1_25;
	cvt.u32.u64 	%r24, %rd23;
	rem.u32 	%r25, %r24, %r16;
	cvt.u64.u32 	%rd55, %r25;
	bra.uni 	$L__BB1_26;
$L__BB1_25:
	rem.u64 	%rd55, %rd23, %rd28;
$L__BB1_26:
	mad.lo.s64 	%rd40, %rd55, 12, %rd2;
	add.s64 	%rd27, %rd40, 8;
	ld.global.u32 	%r26, [%rd40+8];
	setp.ne.s32 	%p7, %r26, 0;
	@%p7 bra 	$L__BB1_5;
$L__BB1_27:
	add.s64 	%rd50, %rd1, %rd34;
	mov.b32 	%r44, 0;
	st.global.u32 	[%rd50], %r44;
$L__BB1_28:
	ret;

}
	// .globl	_Z17gpu_delete_kernelP12GPUHashEntrymPjiPi
.visible .entry _Z17gpu_delete_kernelP12GPUHashEntrymPjiPi(
	.param .u64 .ptr .align 1 _Z17gpu_delete_kernelP12GPUHashEntrymPjiPi_param_0,
	.param .u64 _Z17gpu_delete_kernelP12GPUHashEntrymPjiPi_param_1,
	.param .u64 .ptr .align 1 _Z17gpu_delete_kernelP12GPUHashEntrymPjiPi_param_2,
	.param .u32 _Z17gpu_delete_kernelP12GPUHashEntrymPjiPi_param_3,
	.param .u64 .ptr .align 1 _Z17gpu_delete_kernelP12GPUHashEntrymPjiPi_param_4
)
{
	.reg .pred 	%p<9>;
	.reg .b32 	%r<24>;
	.reg .b64 	%rd<24>;

	ld.param.u64 	%rd11, [_Z17gpu_delete_kernelP12GPUHashEntrymPjiPi_param_0];
	ld.param.u64 	%rd12, [_Z17gpu_delete_kernelP12GPUHashEntrymPjiPi_param_1];
	ld.param.u64 	%rd13, [_Z17gpu_delete_kernelP12GPUHashEntrymPjiPi_param_2];
	ld.param.u32 	%r7, [_Z17gpu_delete_kernelP12GPUHashEntrymPjiPi_param_3];
	ld.param.u64 	%rd14, [_Z17gpu_delete_kernelP12GPUHashEntrymPjiPi_param_4];
	mov.u32 	%r8, %ctaid.x;
	mov.u32 	%r9, %ntid.x;
	mov.u32 	%r10, %tid.x;
	mad.lo.s32 	%r1, %r8, %r9, %r10;
	setp.ge.s32 	%p1, %r1, %r7;
	@%p1 bra 	$L__BB2_12;
	cvta.to.global.u64 	%rd15, %rd13;
	mul.wide.s32 	%rd16, %r1, 4;
	add.s64 	%rd17, %rd15, %rd16;
	ld.global.u32 	%r2, [%rd17];
	mul.lo.s32 	%r11, %r2, -1640531535;
	cvt.u64.u32 	%rd1, %r11;
	and.b64  	%rd18, %rd12, -4294967296;
	setp.ne.s64 	%p2, %rd18, 0;
	@%p2 bra 	$L__BB2_3;
	cvt.u32.u64 	%r12, %rd12;
	cvt.u32.u64 	%r13, %rd1;
	rem.u32 	%r14, %r13, %r12;
	cvt.u64.u32 	%rd22, %r14;
	bra.uni 	$L__BB2_4;
$L__BB2_3:
	rem.u64 	%rd22, %rd1, %rd12;
$L__BB2_4:
	cvt.u32.u64 	%r3, %rd22;
	cvta.to.global.u64 	%rd5, %rd11;
	mov.b32 	%r23, 0;
	cvt.u32.u64 	%r17, %rd12;
$L__BB2_5:
	add.s32 	%r16, %r23, %r3;
	cvt.u64.u32 	%rd6, %r16;
	setp.ne.s64 	%p3, %rd18, 0;
	@%p3 bra 	$L__BB2_7;
	cvt.u32.u64 	%r18, %rd6;
	rem.u32 	%r19, %r18, %r17;
	cvt.u64.u32 	%rd23, %r19;
	bra.uni 	$L__BB2_8;
$L__BB2_7:
	rem.u64 	%rd23, %rd6, %rd12;
$L__BB2_8:
	mad.lo.s64 	%rd20, %rd23, 12, %rd5;
	add.s64 	%rd10, %rd20, 8;
	ld.global.u32 	%r5, [%rd20+8];
	setp.eq.s32 	%p4, %r5, 0;
	@%p4 bra 	$L__BB2_11;
	ld.global.u32 	%r20, [%rd10+-8];
	setp.ne.s32 	%p5, %r20, %r2;
	@%p5 bra 	$L__BB2_11;
	mov.b32 	%r21, 0;
	st.global.u32 	[%rd10], %r21;
	cvta.to.global.u64 	%rd21, %rd14;
	atom.global.add.u32 	%r22, [%rd21], 1;
	bra.uni 	$L__BB2_12;
$L__BB2_11:
	setp.ne.s32 	%p6, %r5, 0;
	add.s32 	%r6, %r23, 1;
	setp.lt.u32 	%p7, %r23, 99;
	and.pred  	%p8, %p6, %p7;
	mov.u32 	%r23, %r6;
	@%p8 bra 	$L__BB2_5;
$L__BB2_12:
	ret;

}


// ===== COMPILED SASS (sm_100) =====

	.target	sm_100

	.elftype	@"ET_EXEC"


//--------------------- .note.nv.tkinfo           --------------------------
	.section	.note.nv.tkinfo,"",@"SHT_NOTE"
	.sectionflags	@"SHF_NOTE_NV_TKINFO"
	.tkinfo
        /*0018*/ 	.word	0x00000002
        /*0030*/ 	.string	""
        /*0030*/ 	.string	"ptxas"
        /*0030*/ 	.string	"Cuda compilation tools, release 13.0, V13.0.88"
        /*0030*/ 	.string	"Build cuda_13.0.r13.0/compiler.36424714_0"
        /*0030*/ 	.string	"-arch sm_100 -m 64 "



//--------------------- .note.nv.cuinfo           --------------------------
	.section	.note.nv.cuinfo,"",@"SHT_NOTE"
	.sectionflags	@"SHF_NOTE_NV_CUINFO"
        /*0018*/ 	.short	0x0002
        /*001a*/ 	.short	0x0064
        /*001c*/ 	.short	0x0082
	.zero		2


//--------------------- .nv.info                  --------------------------
	.section	.nv.info,"",@"SHT_CUDA_INFO"
	.align	4


	//----- nvinfo : EIATTR_REGCOUNT
	.align		4
        /*0000*/ 	.byte	0x04, 0x2f
        /*0002*/ 	.short	(.L_1 - .L_0)
	.align		4
.L_0:
        /*0004*/ 	.word	index@(_Z14gpu_put_kernelP12GPUHashEntrymPjS1_iPi)
        /*0008*/ 	.word	0x00000014


	//----- nvinfo : EIATTR_FRAME_SIZE
	.align		4
.L_1:
        /*000c*/ 	.byte	0x04, 0x11
        /*000e*/ 	.short	(.L_3 - .L_2)
	.align		4
.L_2:
        /*0010*/ 	.word	index@($__internal_2_$__cuda_sm20_rem_u64)
        /*0014*/ 	.word	0x00000000


	//----- nvinfo : EIATTR_FRAME_SIZE
	.align		4
.L_3:
        /*0018*/ 	.byte	0x04, 0x11
        /*001a*/ 	.short	(.L_5 - .L_4)
	.align		4
.L_4:
        /*001c*/ 	.word	index@(_Z14gpu_put_kernelP12GPUHashEntrymPjS1_iPi)
        /*0020*/ 	.word	0x00000000


	//----- nvinfo : EIATTR_REGCOUNT
	.align		4
.L_5:
        /*0024*/ 	.byte	0x04, 0x2f
        /*0026*/ 	.short	(.L_7 - .L_6)
	.align		4
.L_6:
        /*0028*/ 	.word	index@(_Z14gpu_get_kernelP12GPUHashEntrymPjS1_iPi)
        /*002c*/ 	.word	0x00000014


	//----- nvinfo : EIATTR_FRAME_SIZE
	.align		4
.L_7:
        /*0030*/ 	.byte	0x04, 0x11
        /*0032*/ 	.short	(.L_9 - .L_8)
	.align		4
.L_8:
        /*0034*/ 	.word	index@($__internal_1_$__cuda_sm20_rem_u64)
        /*0038*/ 	.word	0x00000000


	//----- nvinfo : EIATTR_FRAME_SIZE
	.align		4
.L_9:
        /*003c*/ 	.byte	0x04, 0x11
        /*003e*/ 	.short	(.L_11 - .L_10)
	.align		4
.L_10:
        /*0040*/ 	.word	index@(_Z14gpu_get_kernelP12GPUHashEntrymPjS1_iPi)
        /*0044*/ 	.word	0x00000000


	//----- nvinfo : EIATTR_REGCOUNT
	.align		4
.L_11:
        /*0048*/ 	.byte	0x04, 0x2f
        /*004a*/ 	.short	(.L_13 - .L_12)
	.align		4
.L_12:
        /*004c*/ 	.word	index@(_Z17gpu_delete_kernelP12GPUHashEntrymPjiPi)
        /*0050*/ 	.word	0x00000014


	//----- nvinfo : EIATTR_FRAME_SIZE
	.align		4
.L_13:
        /*0054*/ 	.byte	0x04, 0x11
        /*0056*/ 	.short	(.L_15 - .L_14)
	.align		4
.L_14:
        /*0058*/ 	.word	index@($__internal_0_$__cuda_sm20_rem_u64)
        /*005c*/ 	.word	0x00000000


	//----- nvinfo : EIATTR_FRAME_SIZE
	.align		4
.L_15:
        /*0060*/ 	.byte	0x04, 0x11
        /*0062*/ 	.short	(.L_17 - .L_16)
	.align		4
.L_16:
        /*0064*/ 	.word	index@(_Z17gpu_delete_kernelP12GPUHashEntrymPjiPi)
        /*0068*/ 	.word	0x00000000


	//----- nvinfo : EIATTR_MIN_STACK_SIZE
	.align		4
.L_17:
        /*006c*/ 	.byte	0x04, 0x12
        /*006e*/ 	.short	(.L_19 - .L_18)
	.align		4
.L_18:
        /*0070*/ 	.word	index@(_Z17gpu_delete_kernelP12GPUHashEntrymPjiPi)
        /*0074*/ 	.word	0x00000000


	//----- nvinfo : EIATTR_MIN_STACK_SIZE
	.align		4
.L_19:
        /*0078*/ 	.byte	0x04, 0x12
        /*007a*/ 	.short	(.L_21 - .L_20)
	.align		4
.L_20:
        /*007c*/ 	.word	index@(_Z14gpu_get_kernelP12GPUHashEntrymPjS1_iPi)
        /*0080*/ 	.word	0x00000000


	//----- nvinfo : EIATTR_MIN_STACK_SIZE
	.align		4
.L_21:
        /*0084*/ 	.byte	0x04, 0x12
        /*0086*/ 	.short	(.L_23 - .L_22)
	.align		4
.L_22:
        /*0088*/ 	.word	index@(_Z14gpu_put_kernelP12GPUHashEntrymPjS1_iPi)
        /*008c*/ 	.word	0x00000000
.L_23:


//--------------------- .nv.compat                --------------------------
	.section	.nv.compat,"",@"SHT_CUDA_COMPAT_INFO"
	.align	4
        /*0000*/ 	.byte	0x02, 0x09, 0x00, 0x00, 0x02, 0x02, 0x01, 0x00, 0x02, 0x05, 0x05, 0x00, 0x03, 0x07, 0x01, 0x01
        /*0010*/ 	.byte	0x02, 0x03, 0x00, 0x00, 0x02, 0x06, 0x01, 0x00, 0x04, 0x0b, 0x08, 0x00, 0x09, 0x00, 0x00, 0x00
        /*0020*/ 	.byte	0x00, 0x00, 0x00, 0x00


//--------------------- .nv.info._Z17gpu_delete_kernelP12GPUHashEntrymPjiPi --------------------------
	.section	.nv.info._Z17gpu_delete_kernelP12GPUHashEntrymPjiPi,"",@"SHT_CUDA_INFO"
	.sectionflags	@""
	.align	4


	//----- nvinfo : EIATTR_CUDA_API_VERSION
	.align		4
        /*0000*/ 	.byte	0x04, 0x37
        /*0002*/ 	.short	(.L_25 - .L_24)
.L_24:
        /*0004*/ 	.word	0x00000082


	//----- nvinfo : EIATTR_KPARAM_INFO
	.align		4
.L_25:
        /*0008*/ 	.byte	0x04, 0x17
        /*000a*/ 	.short	(.L_27 - .L_26)
.L_26:
        /*000c*/ 	.word	0x00000000
        /*0010*/ 	.short	0x0004
        /*0012*/ 	.short	0x0020
        /*0014*/ 	.byte	0x00, 0xf5, 0x21, 0x00


	//----- nvinfo : EIATTR_KPARAM_INFO
	.align		4
.L_27:
        /*0018*/ 	.byte	0x04, 0x17
        /*001a*/ 	.short	(.L_29 - .L_28)
.L_28:
        /*001c*/ 	.word	0x00000000
        /*0020*/ 	.short	0x0003
        /*0022*/ 	.short	0x0018
        /*0024*/ 	.byte	0x00, 0xf0, 0x11, 0x00


	//----- nvinfo : EIATTR_KPARAM_INFO
	.align		4
.L_29:
        /*0028*/ 	.byte	0x04, 0x17
        /*002a*/ 	.short	(.L_31 - .L_30)
.L_30:
        /*002c*/ 	.word	0x00000000
        /*0030*/ 	.short	0x0002
        /*0032*/ 	.short	0x0010
        /*0034*/ 	.byte	0x00, 0xf5, 0x21, 0x00


	//----- nvinfo : EIATTR_KPARAM_INFO
	.align		4
.L_31:
        /*0038*/ 	.byte	0x04, 0x17
        /*003a*/ 	.short	(.L_33 - .L_32)
.L_32:
        /*003c*/ 	.word	0x00000000
        /*0040*/ 	.short	0x0001
        /*0042*/ 	.short	0x0008
        /*0044*/ 	.byte	0x00, 0xf0, 0x21, 0x00


	//----- nvinfo : EIATTR_KPARAM_INFO
	.align		4
.L_33:
        /*0048*/ 	.byte	0x04, 0x17
        /*004a*/ 	.short	(.L_35 - .L_34)
.L_34:
        /*004c*/ 	.word	0x00000000
        /*0050*/ 	.short	0x0000
        /*0052*/ 	.short	0x0000
        /*0054*/ 	.byte	0x00, 0xf5, 0x21, 0x00


	//----- nvinfo : EIATTR_SPARSE_MMA_MASK
	.align		4
.L_35:
        /*0058*/ 	.byte	0x03, 0x50
        /*005a*/ 	.short	0x0000


	//----- nvinfo : EIATTR_MAXREG_COUNT
	.align		4
        /*005c*/ 	.byte	0x03, 0x1b
        /*005e*/ 	.short	0x00ff


	//----- nvinfo : EIATTR_MERCURY_ISA_VERSION
	.align		4
        /*0060*/ 	.byte	0x03, 0x5f
        /*0062*/ 	.short	0x0101


	//----- nvinfo : EIATTR_INT_WARP_WIDE_INSTR_OFFSETS
	.align		4
        /*0064*/ 	.byte	0x04, 0x31
        /*0066*/ 	.short	(.L_37 - .L_36)


	//   ....[0]....
.L_36:
        /*0068*/ 	.word	0x00000570


	//----- nvinfo : EIATTR_VRC_CTA_INIT_COUNT
	.align		4
.L_37:
        /*006c*/ 	.byte	0x02, 0x4a
	.zero		1
	.zero		1


	//----- nvinfo : EIATTR_EXIT_INSTR_OFFSETS
	.align		4
        /*0070*/ 	.byte	0x04, 0x1c
        /*0072*/ 	.short	(.L_39 - .L_38)


	//   ....[0]....
.L_38:
        /*0074*/ 	.word	0x00000070


	//   ....[1]....
        /*0078*/ 	.word	0x00000540


	//   ....[2]....
        /*007c*/ 	.word	0x000005d0


	//----- nvinfo : EIATTR_CRS_STACK_SIZE
	.align		4
.L_39:
        /*0080*/ 	.byte	0x04, 0x1e
        /*0082*/ 	.short	(.L_41 - .L_40)
.L_40:
        /*0084*/ 	.word	0x00000000


	//----- nvinfo : EIATTR_CBANK_PARAM_SIZE
	.align		4
.L_41:
        /*0088*/ 	.byte	0x03, 0x19
        /*008a*/ 	.short	0x0028


	//----- nvinfo : EIATTR_PARAM_CBANK
	.align		4
        /*008c*/ 	.byte	0x04, 0x0a
        /*008e*/ 	.short	(.L_43 - .L_42)
	.align		4
.L_42:
        /*0090*/ 	.word	index@(.nv.constant0._Z17gpu_delete_kernelP12GPUHashEntrymPjiPi)
        /*0094*/ 	.short	0x0380
        /*0096*/ 	.short	0x0028


	//----- nvinfo : EIATTR_SW_WAR
	.align		4
.L_43:
        /*0098*/ 	.byte	0x04, 0x36
        /*009a*/ 	.short	(.L_45 - .L_44)
.L_44:
        /*009c*/ 	.word	0x00000008
.L_45:


//--------------------- .nv.info._Z14gpu_get_kernelP12GPUHashEntrymPjS1_iPi --------------------------
	.section	.nv.info._Z14gpu_get_kernelP12GPUHashEntrymPjS1_iPi,"",@"SHT_CUDA_INFO"
	.sectionflags	@""
	.align	4


	//----- nvinfo : EIATTR_CUDA_API_VERSION
	.align		4
        /*0000*/ 	.byte	0x04, 0x37
        /*0002*/ 	.short	(.L_47 - .L_46)
.L_46:
        /*0004*/ 	.word	0x00000082


	//----- nvinfo : EIATTR_KPARAM_INFO
	.align		4
.L_47:
        /*0008*/ 	.byte	0x04, 0x17
        /*000a*/ 	.short	(.L_49 - .L_48)
.L_48:
        /*000c*/ 	.word	0x00000000
        /*0010*/ 	.short	0x0005
        /*0012*/ 	.short	0x0028
        /*0014*/ 	.byte	0x00, 0xf5, 0x21, 0x00


	//----- nvinfo : EIATTR_KPARAM_INFO
	.align		4
.L_49:
        /*0018*/ 	.byte	0x04, 0x17
        /*001a*/ 	.short	(.L_51 - .L_50)
.L_50:
        /*001c*/ 	.word	0x00000000
        /*0020*/ 	.short	0x0004
        /*0022*/ 	.short	0x0020
        /*0024*/ 	.byte	0x00, 0xf0, 0x11, 0x00


	//----- nvinfo : EIATTR_KPARAM_INFO
	.align		4
.L_51:
        /*0028*/ 	.byte	0x04, 0x17
        /*002a*/ 	.short	(.L_53 - .L_52)
.L_52:
        /*002c*/ 	.word	0x00000000
        /*0030*/ 	.short	0x0003
        /*0032*/ 	.short	0x0018
        /*0034*/ 	.byte	0x00, 0xf5, 0x21, 0x00


	//----- nvinfo : EIATTR_KPARAM_INFO
	.align		4
.L_53:
        /*0038*/ 	.byte	0x04, 0x17
        /*003a*/ 	.short	(.L_55 - .L_54)
.L_54:
        /*003c*/ 	.word	0x00000000
        /*0040*/ 	.short	0x0002
        /*0042*/ 	.short	0x0010
        /*0044*/ 	.byte	0x00, 0xf5, 0x21, 0x00


	//----- nvinfo : EIATTR_KPARAM_INFO
	.align		4
.L_55:
        /*0048*/ 	.byte	0x04, 0x17
        /*004a*/ 	.short	(.L_57 - .L_56)
.L_56:
        /*004c*/ 	.word	0x00000000
        /*0050*/ 	.short	0x0001
        /*0052*/ 	.short	0x0008
        /*0054*/ 	.byte	0x00, 0xf0, 0x21, 0x00


	//----- nvinfo : EIATTR_KPARAM_INFO
	.align		4
.L_57:
        /*0058*/ 	.byte	0x04, 0x17
        /*005a*/ 	.short	(.L_59 - .L_58)
.L_58:
        /*005c*/ 	.word	0x00000000
        /*0060*/ 	.short	0x0000
        /*0062*/ 	.short	0x0000
        /*0064*/ 	.byte	0x00, 0xf5, 0x21, 0x00


	//----- nvinfo : EIATTR_SPARSE_MMA_MASK
	.align		4
.L_59:
        /*0068*/ 	.byte	0x03, 0x50
        /*006a*/ 	.short	0x0000


	//----- nvinfo : EIATTR_MAXREG_COUNT
	.align		4
        /*006c*/ 	.byte	0x03, 0x1b
        /*006e*/ 	.short	0x00ff


	//----- nvinfo : EIATTR_MERCURY_ISA_VERSION
	.align		4
        /*0070*/ 	.byte	0x03, 0x5f
        /*0072*/ 	.short	0x0101


	//----- nvinfo : EIATTR_INT_WARP_WIDE_INSTR_OFFSETS
	.align		4
        /*0074*/ 	.byte	0x04, 0x31
        /*0076*/ 	.short	(.L_61 - .L_60)


	//   ....[0]....
.L_60:
        /*0078*/ 	.word	0x00000c80


	//----- nvinfo : EIATTR_VRC_CTA_INIT_COUNT
	.align		4
.L_61:
        /*007c*/ 	.byte	0x02, 0x4a
	.zero		1
	.zero		1


	//----- nvinfo : EIATTR_EXIT_INSTR_OFFSETS
	.align		4
        /*0080*/ 	.byte	0x04, 0x1c
        /*0082*/ 	.short	(.L_63 - .L_62)


	//   ....[0]....
.L_62:
        /*0084*/ 	.word	0x00000070


	//   ....[1]....
        /*0088*/ 	.word	0x00000bf0


	//   ....[2]....
        /*008c*/ 	.word	0x00000d00


	//   ....[3]....
        /*0090*/ 	.word	0x00000d40


	//----- nvinfo : EIATTR_CRS_STACK_SIZE
	.align		4
.L_63:
        /*0094*/ 	.byte	0x04, 0x1e
        /*0096*/ 	.short	(.L_65 - .L_64)
.L_64:
        /*0098*/ 	.word	0x00000000


	//----- nvinfo : EIATTR_CBANK_PARAM_SIZE
	.align		4
.L_65:
        /*009c*/ 	.byte	0x03, 0x19
        /*009e*/ 	.short	0x0030


	//----- nvinfo : EIATTR_PARAM_CBANK
	.align		4
        /*00a0*/ 	.byte	0x04, 0x0a
        /*00a2*/ 	.short	(.L_67 - .L_66)
	.align		4
.L_66:
        /*00a4*/ 	.word	index@(.nv.constant0._Z14gpu_get_kernelP12GPUHashEntrymPjS1_iPi)
        /*00a8*/ 	.short	0x0380
        /*00aa*/ 	.short	0x0030


	//----- nvinfo : EIATTR_SW_WAR
	.align		4
.L_67:
        /*00ac*/ 	.byte	0x04, 0x36
        /*00ae*/ 	.short	(.L_69 - .L_68)
.L_68:
        /*00b0*/ 	.word	0x00000008
.L_69:


//--------------------- .nv.info._Z14gpu_put_kernelP12GPUHashEntrymPjS1_iPi --------------------------
	.section	.nv.info._Z14gpu_put_kernelP12GPUHashEntrymPjS1_iPi,"",@"SHT_CUDA_INFO"
	.sectionflags	@""
	.align	4


	//----- nvinfo : EIATTR_CUDA_API_VERSION
	.align		4
        /*0000*/ 	.byte	0x04, 0x37
        /*0002*/ 	.short	(.L_71 - .L_70)
.L_70:
        /*0004*/ 	.word	0x00000082


	//----- nvinfo : EIATTR_KPARAM_INFO
	.align		4
.L_71:
        /*0008*/ 	.byte	0x04, 0x17
        /*000a*/ 	.short	(.L_73 - .L_72)
.L_72:
        /*000c*/ 	.word	0x00000000
        /*0010*/ 	.short	0x0005
        /*0012*/ 	.short	0x0028
        /*0014*/ 	.byte	0x00, 0xf5, 0x21, 0x00


	//----- nvinfo : EIATTR_KPARAM_INFO
	.align		4
.L_73:
        /*0018*/ 	.byte	0x04, 0x17
        /*001a*/ 	.short	(.L_75 - .L_74)
.L_74:
        /*001c*/ 	.word	0x00000000
        /*0020*/ 	.short	0x0004
        /*0022*/ 	.short	0x0020
        /*0024*/ 	.byte	0x00, 0xf0, 0x11, 0x00


	//----- nvinfo : EIATTR_KPARAM_INFO
	.align		4
.L_75:
        /*0028*/ 	.byte	0x04, 0x17
        /*002a*/ 	.short	(.L_77 - .L_76)
.L_76:
        /*002c*/ 	.word	0x00000000
        /*0030*/ 	.short	0x0003
        /*0032*/ 	.short	0x0018
        /*0034*/ 	.byte	0x00, 0xf5, 0x21, 0x00


	//----- nvinfo : EIATTR_KPARAM_INFO
	.align		4
.L_77:
        /*0038*/ 	.byte	0x04, 0x17
        /*003a*/ 	.short	(.L_79 - .L_78)
.L_78:
        /*003c*/ 	.word	0x00000000
        /*0040*/ 	.short	0x0002
        /*0042*/ 	.short	0x0010
        /*0044*/ 	.byte	0x00, 0xf5, 0x21, 0x00


	//----- nvinfo : EIATTR_KPARAM_INFO
	.align		4
.L_79:
        /*0048*/ 	.byte	0x04, 0x17
        /*004a*/ 	.short	(.L_81 - .L_80)
.L_80:
        /*004c*/ 	.word	0x00000000
        /*0050*/ 	.short	0x0001
        /*0052*/ 	.short	0x0008
        /*0054*/ 	.byte	0x00, 0xf0, 0x21, 0x00


	//----- nvinfo : EIATTR_KPARAM_INFO
	.align		4
.L_81:
        /*0058*/ 	.byte	0x04, 0x17
        /*005a*/ 	.short	(.L_83 - .L_82)
.L_82:
        /*005c*/ 	.word	0x00000000
        /*0060*/ 	.short	0x0000
        /*0062*/ 	.short	0x0000
        /*0064*/ 	.byte	0x00, 0xf5, 0x21, 0x00


	//----- nvinfo : EIATTR_SPARSE_MMA_MASK
	.align		4
.L_83:
        /*0068*/ 	.byte	0x03, 0x50
        /*006a*/ 	.short	0x0000


	//----- nvinfo : EIATTR_MAXREG_COUNT
	.align		4
        /*006c*/ 	.byte	0x03, 0x1b
        /*006e*/ 	.short	0x00ff


	//----- nvinfo : EIATTR_MERCURY_ISA_VERSION
	.align		4
        /*0070*/ 	.byte	0x03, 0x5f
        /*0072*/ 	.short	0x0101


	//----- nvinfo : EIATTR_INT_WARP_WIDE_INSTR_OFFSETS
	.align		4
        /*0074*/ 	.byte	0x04, 0x31
        /*0076*/ 	.short	(.L_85 - .L_84)


	//   ....[0]....
.L_84:
        /*0078*/ 	.word	0x00000cf0


	//   ....[1]....
        /*007c*/ 	.word	0x00000dc0


	//----- nvinfo : EIATTR_VRC_CTA_INIT_COUNT
	.align		4
.L_85:
        /*0080*/ 	.byte	0x02, 0x4a
	.zero		1
	.zero		1


	//----- nvinfo : EIATTR_EXIT_INSTR_OFFSETS
	.align		4
        /*0084*/ 	.byte	0x04, 0x1c
        /*0086*/ 	.short	(.L_87 - .L_86)


	//   ....[0]....
.L_86:
        /*0088*/ 	.word	0x00000070


	//   ....[1]....
        /*008c*/ 	.word	0x00000cb0


	//   ....[2]....
        /*0090*/ 	.word	0x00000d80


	//   ....[3]....
        /*0094*/ 	.word	0x00000e60


	//----- nvinfo : EIATTR_CRS_STACK_SIZE
	.align		4
.L_87:
        /*0098*/ 	.byte	0x04, 0x1e
        /*009a*/ 	.short	(.L_89 - .L_88)
.L_88:
        /*009c*/ 	.word	0x00000000


	//----- nvinfo : EIATTR_CBANK_PARAM_SIZE
	.align		4
.L_89:
        /*00a0*/ 	.byte	0x03, 0x19
        /*00a2*/ 	.short	0x0030


	//----- nvinfo : EIATTR_PARAM_CBANK
	.align		4
        /*00a4*/ 	.byte	0x04, 0x0a
        /*00a6*/ 	.short	(.L_91 - .L_90)
	.align		4
.L_90:
        /*00a8*/ 	.word	index@(.nv.constant0._Z14gpu_put_kernelP12GPUHashEntrymPjS1_iPi)
        /*00ac*/ 	.short	0x0380
        /*00ae*/ 	.short	0x0030


	//----- nvinfo : EIATTR_SW_WAR
	.align		4
.L_91:
        /*00b0*/ 	.byte	0x04, 0x36
        /*00b2*/ 	.short	(.L_93 - .L_92)
.L_92:
        /*00b4*/ 	.word	0x00000008
.L_93:


//--------------------- .nv.callgraph             --------------------------
	.section	.nv.callgraph,"",@"SHT_CUDA_CALLGRAPH"
	.align	4
	.sectionentsize	8
	.align		4
        /*0000*/ 	.word	0x00000000
	.align		4
        /*0004*/ 	.word	0xffffffff
	.align		4
        /*0008*/ 	.word	0x00000000
	.align		4
        /*000c*/ 	.word	0xfffffffe
	.align		4
        /*0010*/ 	.word	0x00000000
	.align		4
        /*0014*/ 	.word	0xfffffffd
	.align		4
        /*0018*/ 	.word	0x00000000
	.align		4
        /*001c*/ 	.word	0xfffffffc


//--------------------- .text._Z17gpu_delete_kernelP12GPUHashEntrymPjiPi --------------------------
	.section	.text._Z17gpu_delete_kernelP12GPUHashEntrymPjiPi,"ax",@progbits
	.align	128
        .global         _Z17gpu_delete_kernelP12GPUHashEntrymPjiPi
        .type           _Z17gpu_delete_kernelP12GPUHashEntrymPjiPi,@function
        .size           _Z17gpu_delete_kernelP12GPUHashEntrymPjiPi,(.L_x_39 - _Z17gpu_delete_kernelP12GPUHashEntrymPjiPi)
        .other          _Z17gpu_delete_kernelP12GPUHashEntrymPjiPi,@"STO_CUDA_ENTRY STV_DEFAULT"
_Z17gpu_delete_kernelP12GPUHashEntrymPjiPi:
.text._Z17gpu_delete_kernelP12GPUHashEntrymPjiPi:
[----:B------:R-:W-:Y:S01]  /*0000*/  LDC R1, c[0x0][0x37c] ;  /* 0x0000df00ff017b82 */ /* 0x000fe20000000800 */
[----:B------:R-:W0:Y:S07]  /*0010*/  S2R R0, SR_TID.X ;  /* 0x0000000000007919 */ /* 0x000e2e0000002100 */
[----:B------:R-:W0:Y:S01]  /*0020*/  S2UR UR4, SR_CTAID.X ;  /* 0x00000000000479c3 */ /* 0x000e220000002500 */
[----:B------:R-:W1:Y:S07]  /*0030*/  LDCU UR5, c[0x0][0x398] ;  /* 0x00007300ff0577ac */ /* 0x000e6e0008000800 */
[----:B------:R-:W0:Y:S02]  /*0040*/  LDC R5, c[0x0][0x360] ;  /* 0x0000d800ff057b82 */ /* 0x000e240000000800 */
[----:B0-----:R-:W-:-:S05]  /*0050*/  IMAD R5, R5, UR4, R0 ;  /* 0x0000000405057c24 */ /* 0x001fca000f8e0200 */
[----:B-1----:R-:W-:-:S13]  /*0060*/  ISETP.GE.AND P0, PT, R5, UR5, PT ;  /* 0x0000000505007c0c */ /* 0x002fda000bf06270 */
[----:B------:R-:W-:Y:S05]  /*0070*/  @P0 EXIT ;  /* 0x000000000000094d */ /* 0x000fea0003800000 */
[----:B------:R-:W0:Y:S01]  /*0080*/  LDC.64 R2, c[0x0][0x390] ;  /* 0x0000e400ff027b82 */ /* 0x000e220000000a00 */
[----:B------:R-:W1:Y:S01]  /*0090*/  LDCU.64 UR8, c[0x0][0x358] ;  /* 0x00006b00ff0877ac */ /* 0x000e620008000a00 */
[----:B------:R-:W2:Y:S01]  /*00a0*/  LDCU UR4, c[0x0][0x38c] ;  /* 0x00007180ff0477ac */ /* 0x000ea20008000800 */
[----:B------:R-:W3:Y:S01]  /*00b0*/  LDCU.64 UR6, c[0x0][0x388] ;  /* 0x00007100ff0677ac */ /* 0x000ee20008000a00 */
[----:B0-----:R-:W-:-:S05]  /*00c0*/  IMAD.WIDE R2, R5, 0x4, R2 ;  /* 0x0000000405027825 */ /* 0x001fca00078e0202 */
[----:B-1----:R-:W4:Y:S01]  /*00d0*/  LDG.E R0, desc[UR8][R2.64] ;  /* 0x0000000802007981 */ /* 0x002f22000c1e1900 */
[----:B--2---:R-:W-:-:S03]  /*00e0*/  UISETP.NE.AND.EX UP0, UPT, UR4, URZ, UPT, !UPT ;  /* 0x000000ff0400728c */ /* 0x004fc6000bf053f0 */
[----:B------:R-:W-:Y:S01]  /*00f0*/  UMOV UR4, URZ ;  /* 0x000000ff00047c82 */ /* 0x000fe20008000000 */
[----:B----4-:R-:W-:-:S05]  /*0100*/  IMAD R6, R0, -0x61c8864f, RZ ;  /* 0x9e3779b100067824 */ /* 0x010fca00078e02ff */
[----:B---3--:R-:W-:Y:S05]  /*0110*/  BRA.U UP0, `(.L_x_0) ;  /* 0x00000001004c7547 */ /* 0x008fea000b800000 */
[----:B------:R-:W0:Y:S02]  /*0120*/  LDCU UR5, c[0x0][0x388] ;  /* 0x00007100ff0577ac */ /* 0x000e240008000800 */
[----:B0-----:R-:W0:Y:S01]  /*0130*/  I2F.U32.RP R4, UR5 ;  /* 0x0000000500047d06 */ /* 0x001e220008209000 */
[----:B------:R-:W-:-:S07]  /*0140*/  ISETP.NE.U32.AND P1, PT, RZ, UR5, PT ;  /* 0x00000005ff007c0c */ /* 0x000fce000bf25070 */
[----:B0-----:R-:W0:Y:S02]  /*0150*/  MUFU.RCP R4, R4 ;  /* 0x0000000400047308 */ /* 0x001e240000001000 */
[----:B0-----:R-:W-:-:S06]  /*0160*/  VIADD R2, R4, 0xffffffe ;  /* 0x0ffffffe04027836 */ /* 0x001fcc0000000000 */
[----:B------:R0:W1:Y:S02]  /*0170*/  F2I.FTZ.U32.TRUNC.NTZ R3, R2 ;  /* 0x0000000200037305 */ /* 0x000064000021f000 */
[----:B0-----:R-:W-:Y:S02]  /*0180*/  HFMA2 R2, -RZ, RZ, 0, 0 ;  /* 0x00000000ff027431 */ /* 0x001fe400000001ff */
[----:B-1----:R-:W-:-:S04]  /*0190*/  IMAD.MOV R5, RZ, RZ, -R3 ;  /* 0x000000ffff057224 */ /* 0x002fc800078e0a03 */
[----:B------:R-:W-:-:S04]  /*01a0*/  IMAD R5, R5, UR5, RZ ;  /* 0x0000000505057c24 */ /* 0x000fc8000f8e02ff */
[----:B------:R-:W-:-:S06]  /*01b0*/  IMAD.HI.U32 R3, R3, R5, R2 ;  /* 0x0000000503037227 */ /* 0x000fcc00078e0002 */
[----:B------:R-:W-:-:S04]  /*01c0*/  IMAD.HI.U32 R3, R3, R6, RZ ;  /* 0x0000000603037227 */ /* 0x000fc800078e00ff */
[----:B------:R-:W-:-:S04]  /*01d0*/  IMAD.MOV R3, RZ, RZ, -R3 ;  /* 0x000000ffff037224 */ /* 0x000fc800078e0a03 */
[----:B------:R-:W-:-:S05]  /*01e0*/  IMAD R4, R3, UR5, R6 ;  /* 0x0000000503047c24 */ /* 0x000fca000f8e0206 */
[----:B------:R-:W-:-:S13]  /*01f0*/  ISETP.GE.U32.AND P0, PT, R4, UR5, PT ;  /* 0x0000000504007c0c */ /* 0x000fda000bf06070 */
[----:B------:R-:W-:-:S04]  /*0200*/  @P0 IADD3 R4, PT, PT, R4, -UR5, RZ ;  /* 0x8000000504040c10 */ /* 0x000fc8000fffe0ff */
[----:B------:R-:W-:-:S13]  /*0210*/  ISETP.GE.U32.AND P0, PT, R4, UR5, PT ;  /* 0x0000000504007c0c */ /* 0x000fda000bf06070 */
[----:B------:R-:W-:Y:S01]  /*0220*/  @P0 VIADD R4, R4, -UR5 ;  /* 0x8000000504040c36 */ /* 0x000fe20008000000 */
[----:B------:R-:W-:Y:S01]  /*0230*/  @!P1 LOP3.LUT R4, RZ, UR5, RZ, 0x33, !PT ;  /* 0x00000005ff049c12 */ /* 0x000fe2000f8e33ff */
[----:B------:R-:W-:Y:S06]  /*0240*/  BRA `(.L_x_1) ;  /* 0x00000000000c7947 */ /* 0x000fec0003800000 */
.L_x_0:
[----:B------:R-:W-:-:S07]  /*0250*/  MOV R8, 0x270 ;  /* 0x0000027000087802 */ /* 0x000fce0000000f00 */
[----:B------:R-:W-:Y:S05]  /*0260*/  CALL.REL.NOINC `($__internal_0_$__cuda_sm20_rem_u64) ;  /* 0x0000000000dc7944 */ /* 0x000fea0003c00000 */
[----:B------:R-:W-:-:S07]  /*0270*/  MOV R4, R6 ;  /* 0x0000000600047202 */ /* 0x000fce0000000f00 */
.L_x_1:
[----:B------:R-:W0:Y:S01]  /*0280*/  LDC.64 R2, c[0x0][0x380] ;  /* 0x0000e000ff027b82 */ /* 0x000e220000000a00 */
[----:B------:R-:W-:Y:S01]  /*0290*/  IMAD.MOV.U32 R5, RZ, RZ, RZ ;  /* 0x000000ffff057224 */ /* 0x000fe200078e00ff */
[----:B------:R-:W1:Y:S01]  /*02a0*/  LDCU UR11, c[0x0][0x38c] ;  /* 0x00007180ff0b77ac */ /* 0x000e620008000800 */
[----:B------:R-:W2:Y:S05]  /*02b0*/  LDCU UR12, c[0x0][0x388] ;  /* 0x00007100ff0c77ac */ /* 0x000eaa0008000800 */
.L_x_7:
[----:B-1----:R-:W-:Y:S01]  /*02c0*/  UISETP.NE.AND.EX UP0, UPT, UR11, URZ, UPT, !UPT ;  /* 0x000000ff0b00728c */ /* 0x002fe2000bf053f0 */
[----:B------:R-:W-:-:S08]  /*02d0*/  IADD3 R9, PT, PT, R5, R4, RZ ;  /* 0x0000000405097210 */ /* 0x000fd00007ffe0ff */
[----:B------:R-:W-:Y:S05]  /*02e0*/  BRA.U UP0, `(.L_x_2) ;  /* 0x00000001004c7547 */ /* 0x000fea000b800000 */
[----:B--2---:R-:W1:Y:S01]  /*02f0*/  I2F.U32.RP R8, UR12 ;  /* 0x0000000c00087d06 */ /* 0x004e620008209000 */
[----:B------:R-:W-:Y:S01]  /*0300*/  IMAD.MOV.U32 R6, RZ, RZ, RZ ;  /* 0x000000ffff067224 */ /* 0x000fe200078e00ff */
[----:B------:R-:W-:-:S06]  /*0310*/  ISETP.NE.U32.AND P1, PT, RZ, UR12, PT ;  /* 0x0000000cff007c0c */ /* 0x000fcc000bf25070 */
[----:B-1----:R-:W1:Y:S02]  /*0320*/  MUFU.RCP R8, R8 ;  /* 0x0000000800087308 */ /* 0x002e640000001000 */
[----:B-1----:R-:W-:-:S06]  /*0330*/  VIADD R7, R8, 0xffffffe ;  /* 0x0ffffffe08077836 */ /* 0x002fcc0000000000 */
[----:B------:R-:W1:Y:S02]  /*0340*/  F2I.FTZ.U32.TRUNC.NTZ R7, R7 ;  /* 0x0000000700077305 */ /* 0x000e64000021f000 */
[----:B-1----:R-:W-:-:S05]  /*0350*/  IADD3 R11, PT, PT, RZ, -R7, RZ ;  /* 0x80000007ff0b7210 */ /* 0x002fca0007ffe0ff */
[----:B------:R-:W-:-:S04]  /*0360*/  IMAD R11, R11, UR12, RZ ;  /* 0x0000000c0b0b7c24 */ /* 0x000fc8000f8e02ff */
[----:B------:R-:W-:-:S04]  /*0370*/  IMAD.HI.U32 R6, R7, R11, R6 ;  /* 0x0000000b07067227 */ /* 0x000fc800078e0006 */
[----:B------:R-:W-:Y:S02]  /*0380*/  IMAD.MOV.U32 R7, RZ, RZ, RZ ;  /* 0x000000ffff077224 */ /* 0x000fe400078e00ff */
[----:B------:R-:W-:-:S05]  /*0390*/  IMAD.HI.U32 R6, R6, R9, RZ ;  /* 0x0000000906067227 */ /* 0x000fca00078e00ff */
[----:B------:R-:W-:-:S05]  /*03a0*/  IADD3 R6, PT, PT, -R6, RZ, RZ ;  /* 0x000000ff06067210 */ /* 0x000fca0007ffe1ff */
[----:B------:R-:W-:-:S05]  /*03b0*/  IMAD R6, R6, UR12, R9 ;  /* 0x0000000c06067c24 */ /* 0x000fca000f8e0209 */
[----:B------:R-:W-:-:S13]  /*03c0*/  ISETP.GE.U32.AND P0, PT, R6, UR12, PT ;  /* 0x0000000c06007c0c */ /* 0x000fda000bf06070 */
[----:B------:R-:W-:-:S05]  /*03d0*/  @P0 VIADD R6, R6, -UR12 ;  /* 0x8000000c06060c36 */ /* 0x000fca0008000000 */
[----:B------:R-:W-:-:S13]  /*03e0*/  ISETP.GE.U32.AND P0, PT, R6, UR12, PT ;  /* 0x0000000c06007c0c */ /* 0x000fda000bf06070 */
[----:B------:R-:W-:Y:S02]  /*03f0*/  @P0 IADD3 R6, PT, PT, R6, -UR12, RZ ;  /* 0x8000000c06060c10 */ /* 0x000fe4000fffe0ff */
[----:B------:R-:W-:Y:S01]  /*0400*/  @!P1 LOP3.LUT R6, RZ, UR12, RZ, 0x33, !PT ;  /* 0x0000000cff069c12 */ /* 0x000fe2000f8e33ff */
[----:B------:R-:W-:Y:S06]  /*0410*/  BRA `(.L_x_3) ;  /* 0x00000000000c7947 */ /* 0x000fec0003800000 */
.L_x_2:
[----:B------:R-:W-:Y:S02]  /*0420*/  MOV R6, R9 ;  /* 0x0000000900067202 */ /* 0x000fe40000000f00 */
[----:B------:R-:W-:-:S07]  /*0430*/  MOV R8, 0x450 ;  /* 0x0000045000087802 */ /* 0x000fce0000000f00 */
[----:B0-2---:R-:W-:Y:S05]  /*0440*/  CALL.REL.NOINC `($__internal_0_$__cuda_sm20_rem_u64) ;  /* 0x0000000000647944 */ /* 0x005fea0003c00000 */
.L_x_3:
[----:B------:R-:W-:Y:S02]  /*0450*/  IMAD R9, R7, 0xc, RZ ;  /* 0x0000000c07097824 */ /* 0x000fe400078e02ff */
[----:B0-----:R-:W-:-:S04]  /*0460*/  IMAD.WIDE.U32 R6, R6, 0xc, R2 ;  /* 0x0000000c06067825 */ /* 0x001fc800078e0002 */
[----:B------:R-:W-:-:S05]  /*0470*/  IMAD.IADD R7, R7, 0x1, R9 ;  /* 0x0000000107077824 */ /* 0x000fca00078e0209 */
[----:B------:R-:W2:Y:S01]  /*0480*/  LDG.E R8, desc[UR8][R6.64+0x8] ;  /* 0x0000080806087981 */ /* 0x000ea2000c1e1900 */
[----:B------:R-:W-:Y:S01]  /*0490*/  BSSY.RECONVERGENT B0, `(.L_x_4) ;  /* 0x0000006000007945 */ /* 0x000fe20003800200 */
[----:B--2---:R-:W-:-:S13]  /*04a0*/  ISETP.NE.AND P0, PT, R8, RZ, PT ;  /* 0x000000ff0800720c */ /* 0x004fda0003f05270 */
[----:B------:R-:W-:Y:S05]  /*04b0*/  @!P0 BRA `(.L_x_5) ;  /* 0x00000000000c8947 */ /* 0x000fea0003800000 */
[----:B------:R-:W2:Y:S02]  /*04c0*/  LDG.E R9, desc[UR8][R6.64] ;  /* 0x0000000806097981 */ /* 0x000ea4000c1e1900 */
[----:B--2---:R-:W-:-:S13]  /*04d0*/  ISETP.NE.AND P0, PT, R9, R0, PT ;  /* 0x000000000900720c */ /* 0x004fda0003f05270 */
[----:B------:R-:W-:Y:S05]  /*04e0*/  @!P0 BRA `(.L_x_6) ;  /* 0x0000000000188947 */ /* 0x000fea0003800000 */
.L_x_5:
[----:B------:R-:W-:Y:S05]  /*04f0*/  BSYNC.RECONVERGENT B0 ;  /* 0x0000000000007941 */ /* 0x000fea0003800200 */
.L_x_4:
[----:B------:R-:W-:Y:S02]  /*0500*/  ISETP.NE.AND P1, PT, R8, RZ, PT ;  /* 0x000000ff0800720c */ /* 0x000fe40003f25270 */
[C---:B------:R-:W-:Y:S02]  /*0510*/  ISETP.GE.U32.AND P0, PT, R5.reuse, 0x63, PT ;  /* 0x000000630500780c */ /* 0x040fe40003f06070 */
[----:B------:R-:W-:-:S11]  /*0520*/  IADD3 R5, PT, PT, R5, 0x1, RZ ;  /* 0x0000000105057810 */ /* 0x000fd60007ffe0ff */
[----:B------:R-:W-:Y:S05]  /*0530*/  @!P0 BRA P1, `(.L_x_7) ;  /* 0xfffffffc00608947 */ /* 0x000fea000083ffff */
[----:B------:R-:W-:Y:S05]  /*0540*/  EXIT ;  /* 0x000000000000794d */ /* 0x000fea0003800000 */
.L_x_6:
[----:B------:R-:W0:Y:S01]  /*0550*/  S2R R0, SR_LANEID ;  /* 0x0000000000007919 */ /* 0x000e220000000000 */
[----:B------:R-:W1:Y:S01]  /*0560*/  LDC.64 R2, c[0x0][0x3a0] ;  /* 0x0000e800ff027b82 */ /* 0x000e620000000a00 */
[----:B------:R-:W-:Y:S02]  /*0570*/  VOTEU.ANY UR5, UPT, PT ;  /* 0x0000000000057886 */ /* 0x000fe400038e0100 */
[----:B------:R-:W-:Y:S02]  /*0580*/  UFLO.U32 UR10, UR5 ;  /* 0x00000005000a72bd */ /* 0x000fe400080e0000 */
[----:B------:R-:W1:Y:S01]  /*0590*/  POPC R5, UR5 ;  /* 0x0000000500057d09 */ /* 0x000e620008000000 */
[----:B------:R-:W-:Y:S03]  /*05a0*/  STG.E desc[UR8][R6.64+0x8], RZ ;  /* 0x000008ff06007986 */ /* 0x000fe6000c101908 */
[----:B0-----:R-:W-:-:S13]  /*05b0*/  ISETP.EQ.U32.AND P0, PT, R0, UR10, PT ;  /* 0x0000000a00007c0c */ /* 0x001fda000bf02070 */
[----:B-1----:R-:W-:Y:S01]  /*05c0*/  @P0 REDG.E.ADD.STRONG.GPU desc[UR8][R2.64], R5 ;  /* 0x000000050200098e */ /* 0x002fe2000c12e108 */
[----:B------:R-:W-:Y:S05]  /*05d0*/  EXIT ;  /* 0x000000000000794d */ /* 0x000fea0003800000 */
        .weak           $__internal_0_$__cuda_sm20_rem_u64
        .type           $__internal_0_$__cuda_sm20_rem_u64,@function
        .size           $__internal_0_$__cuda_sm20_rem_u64,(.L_x_39 - $__internal_0_$__cuda_sm20_rem_u64)
$__internal_0_$__cuda_sm20_rem_u64:
[----:B------:R-:W0:Y:S08]  /*05e0*/  I2F.U64.RP R7, UR6 ;  /* 0x0000000600077d12 */ /* 0x000e300008309000 */
[----:B0-----:R-:W0:Y:S02]  /*05f0*/  MUFU.RCP R7, R7 ;  /* 0x0000000700077308 */ /* 0x001e240000001000 */
[----:B0-----:R-:W-:-:S06]  /*0600*/  VIADD R10, R7, 0x1ffffffe ;  /* 0x1ffffffe070a7836 */ /* 0x001fcc0000000000 */
[----:B------:R-:W0:Y:S02]  /*0610*/  F2I.U64.TRUNC R10, R10 ;  /* 0x0000000a000a7311 */ /* 0x000e24000020d800 */
[----:B0-----:R-:W-:-:S04]  /*0620*/  IMAD.WIDE.U32 R12, R10, UR6, RZ ;  /* 0x000000060a0c7c25 */ /* 0x001fc8000f8e00ff */
[C---:B------:R-:W-:Y:S01]  /*0630*/  IMAD R9, R10.reuse, UR7, R13 ;  /* 0x000000070a097c24 */ /* 0x040fe2000f8e020d */
[----:B------:R-:W-:Y:S01]  /*0640*/  IADD3 R15, P0, PT, RZ, -R12, RZ ;  /* 0x8000000cff0f7210 */ /* 0x000fe20007f1e0ff */
[----:B------:R-:W-:Y:S02]  /*0650*/  IMAD.MOV.U32 R13, RZ, RZ, R10 ;  /* 0x000000ffff0d7224 */ /* 0x000fe400078e000a */
[----:B------:R-:W-:Y:S02]  /*0660*/  IMAD R9, R11, UR6, R9 ;  /* 0x000000060b097c24 */ /* 0x000fe4000f8e0209 */
[----:B------:R-:W-:-:S03]  /*0670*/  IMAD.HI.U32 R12, R10, R15, RZ ;  /* 0x0000000f0a0c7227 */ /* 0x000fc600078e00ff */
[----:B------:R-:W-:-:S05]  /*0680*/  IADD3.X R9, PT, PT, RZ, ~R9, RZ, P0, !PT ;  /* 0x80000009ff097210 */ /* 0x000fca00007fe4ff */
[----:B------:R-:W-:-:S04]  /*0690*/  IMAD.WIDE.U32 R12, P0, R10, R9, R12 ;  /* 0x000000090a0c7225 */ /* 0x000fc8000780000c */
[C---:B------:R-:W-:Y:S02]  /*06a0*/  IMAD R17, R11.reuse, R9, RZ ;  /* 0x000000090b117224 */ /* 0x040fe400078e02ff */
[----:B------:R-:W-:-:S04]  /*06b0*/  IMAD.HI.U32 R12, P1, R11, R15, R12 ;  /* 0x0000000f0b0c7227 */ /* 0x000fc8000782000c */
[----:B------:R-:W-:Y:S01]  /*06c0*/  IMAD.HI.U32 R7, R11, R9, RZ ;  /* 0x000000090b077227 */ /* 0x000fe200078e00ff */
[----:B------:R-:W-:-:S04]  /*06d0*/  IADD3 R13, P2, PT, R17, R12, RZ ;  /* 0x0000000c110d7210 */ /* 0x000fc80007f5e0ff */
[----:B------:R-:W-:Y:S01]  /*06e0*/  IADD3.X R7, PT, PT, R7, R11, RZ, P0, !PT ;  /* 0x0000000b07077210 */ /* 0x000fe200007fe4ff */
[----:B------:R-:W-:-:S03]  /*06f0*/  IMAD.WIDE.U32 R10, R13, UR6, RZ ;  /* 0x000000060d0a7c25 */ /* 0x000fc6000f8e00ff */
[----:B------:R-:W-:Y:S01]  /*0700*/  IADD3.X R7, PT, PT, RZ, RZ, R7, P2, P1 ;  /* 0x000000ffff077210 */ /* 0x000fe200017e2407 */
[----:B------:R-:W-:Y:S01]  /*0710*/  IMAD R12, R13, UR7, R11 ;  /* 0x000000070d0c7c24 */ /* 0x000fe2000f8e020b */
[----:B------:R-:W-:-:S03]  /*0720*/  IADD3 R11, P0, PT, RZ, -R10, RZ ;  /* 0x8000000aff0b7210 */ /* 0x000fc60007f1e0ff */
[----:B------:R-:W-:Y:S02]  /*0730*/  IMAD R9, R7, UR6, R12 ;  /* 0x0000000607097c24 */ /* 0x000fe4000f8e020c */
[----:B------:R-:W-:-:S04]  /*0740*/  IMAD.HI.U32 R12, R13, R11, RZ ;  /* 0x0000000b0d0c7227 */ /* 0x000fc800078e00ff */
[----:B------:R-:W-:-:S04]  /*0750*/  IMAD.X R10, RZ, RZ, ~R9, P0 ;  /* 0x000000ffff0a7224 */ /* 0x000fc800000e0e09 */
[----:B------:R-:W-:-:S04]  /*0760*/  IMAD.WIDE.U32 R12, P0, R13, R10, R12 ;  /* 0x0000000a0d0c7225 */ /* 0x000fc8000780000c */
[C---:B------:R-:W-:Y:S02]  /*0770*/  IMAD R14, R7.reuse, R10, RZ ;  /* 0x0000000a070e7224 */ /* 0x040fe400078e02ff */
[----:B------:R-:W-:-:S04]  /*0780*/  IMAD.HI.U32 R9, P1, R7, R11, R12 ;  /* 0x0000000b07097227 */ /* 0x000fc8000782000c */
[----:B------:R-:W-:Y:S01]  /*0790*/  IMAD.HI.U32 R10, R7, R10, RZ ;  /* 0x0000000a070a7227 */ /* 0x000fe200078e00ff */
[----:B------:R-:W-:-:S03]  /*07a0*/  IADD3 R9, P2, PT, R14, R9, RZ ;  /* 0x000000090e097210 */ /* 0x000fc60007f5e0ff */
[----:B------:R-:W-:Y:S01]  /*07b0*/  IMAD.MOV.U32 R11, RZ, RZ, RZ ;  /* 0x000000ffff0b7224 */ /* 0x000fe200078e00ff */
[----:B------:R-:W-:Y:S01]  /*07c0*/  IADD3.X R7, PT, PT, R10, R7, RZ, P0, !PT ;  /* 0x000000070a077210 */ /* 0x000fe200007fe4ff */
[----:B------:R-:W-:-:S03]  /*07d0*/  IMAD.HI.U32 R10, R9, R6, RZ ;  /* 0x00000006090a7227 */ /* 0x000fc600078e00ff */
[----:B------:R-:W-:Y:S01]  /*07e0*/  IADD3.X R7, PT, PT, RZ, RZ, R7, P2, P1 ;  /* 0x000000ffff077210 */ /* 0x000fe200017e2407 */
[----:B------:R-:W-:-:S04]  /*07f0*/  IMAD.WIDE.U32 R10, R9, UR4, R10 ;  /* 0x00000004090a7c25 */ /* 0x000fc8000f8e000a */
[C---:B------:R-:W-:Y:S02]  /*0800*/  IMAD R12, R7.reuse, UR4, RZ ;  /* 0x00000004070c7c24 */ /* 0x040fe4000f8e02ff */
[----:B------:R-:W-:-:S04]  /*0810*/  IMAD.HI.U32 R9, P0, R7, R6, R10 ;  /* 0x0000000607097227 */ /* 0x000fc8000780000a */
[----:B------:R-:W-:Y:S01]  /*0820*/  IMAD.HI.U32 R7, R7, UR4, RZ ;  /* 0x0000000407077c27 */ /* 0x000fe2000f8e00ff */
[----:B------:R-:W-:-:S04]  /*0830*/  IADD3 R9, P1, PT, R12, R9, RZ ;  /* 0x000000090c097210 */ /* 0x000fc80007f3e0ff */
[----:B------:R-:W-:Y:S01]  /*0840*/  IADD3.X R7, PT, PT, R7, RZ, RZ, P0, !PT ;  /* 0x000000ff07077210 */ /* 0x000fe200007fe4ff */
[----:B------:R-:W-:-:S04]  /*0850*/  IMAD.WIDE.U32 R10, R9, UR6, RZ ;  /* 0x00000006090a7c25 */ /* 0x000fc8000f8e00ff */
[----:B------:R-:W-:Y:S01]  /*0860*/  IMAD.X R7, RZ, RZ, R7, P1 ;  /* 0x000000ffff077224 */ /* 0x000fe200008e0607 */
[----:B------:R-:W-:Y:S01]  /*0870*/  IADD3 R6, P1, PT, -R10, R6, RZ ;  /* 0x000000060a067210 */ /* 0x000fe20007f3e1ff */
[----:B------:R-:W-:-:S03]  /*0880*/  IMAD R12, R9, UR7, R11 ;  /* 0x00000007090c7c24 */ /* 0x000fc6000f8e020b */
[----:B------:R-:W-:Y:S01]  /*0890*/  ISETP.GE.U32.AND P0, PT, R6, UR6, PT ;  /* 0x0000000606007c0c */ /* 0x000fe2000bf06070 */
[----:B------:R-:W-:-:S05]  /*08a0*/  IMAD R7, R7, UR6, R12 ;  /* 0x0000000607077c24 */ /* 0x000fca000f8e020c */
[----:B------:R-:W-:Y:S02]  /*08b0*/  IADD3.X R7, PT, PT, ~R7, UR4, RZ, P1, !PT ;  /* 0x0000000407077c10 */ /* 0x000fe40008ffe5ff */
[----:B------:R-:W-:Y:S02]  /*08c0*/  IADD3 R9, P1, PT, R6, -UR6, RZ ;  /* 0x8000000606097c10 */ /* 0x000fe4000ff3e0ff */
[C---:B------:R-:W-:Y:S02]  /*08d0*/  ISETP.GE.U32.AND.EX P0, PT, R7.reuse, UR7, PT, P0 ;  /* 0x0000000707007c0c */ /* 0x040fe4000bf06100 */
[----:B------:R-:W-:Y:S02]  /*08e0*/  IADD3.X R10, PT, PT, R7, ~UR7, RZ, P1, !PT ;  /* 0x80000007070a7c10 */ /* 0x000fe40008ffe4ff */
[----:B------:R-:W-:Y:S02]  /*08f0*/  SEL R9, R9, R6, P0 ;  /* 0x0000000609097207 */ /* 0x000fe40000000000 */
[----:B------:R-:W-:-:S02]  /*0900*/  SEL R10, R10, R7, P0 ;  /* 0x000000070a0a7207 */ /* 0x000fc40000000000 */
[C---:B------:R-:W-:Y:S02]  /*0910*/  ISETP.GE.U32.AND P0, PT, R9.reuse, UR6, PT ;  /* 0x0000000609007c0c */ /* 0x040fe4000bf06070 */
[----:B------:R-:W-:Y:S02]  /*0920*/  IADD3 R6, P2, PT, R9, -UR6, RZ ;  /* 0x8000000609067c10 */ /* 0x000fe4000ff5e0ff */
[----:B------:R-:W-:Y:S02]  /*0930*/  ISETP.GE.U32.AND.EX P0, PT, R10, UR7, PT, P0 ;  /* 0x000000070a007c0c */ /* 0x000fe4000bf06100 */
[----:B------:R-:W-:Y:S02]  /*0940*/  ISETP.NE.U32.AND P1, PT, RZ, UR6, PT ;  /* 0x00000006ff007c0c */ /* 0x000fe4000bf25070 */
[----:B------:R-:W-:Y:S01]  /*0950*/  SEL R6, R6, R9, P0 ;  /* 0x0000000906067207 */ /* 0x000fe20000000000 */
[----:B------:R-:W-:Y:S01]  /*0960*/  HFMA2 R9, -RZ, RZ, 0, 0 ;  /* 0x00000000ff097431 */ /* 0x000fe200000001ff */
[----:B------:R-:W-:-:S02]  /*0970*/  IADD3.X R7, PT, PT, R10, ~UR7, RZ, P2, !PT ;  /* 0x800000070a077c10 */ /* 0x000fc400097fe4ff */
[----:B------:R-:W-:Y:S02]  /*0980*/  ISETP.NE.AND.EX P1, PT, RZ, UR7, PT, P1 ;  /* 0x00000007ff007c0c */ /* 0x000fe4000bf25310 */
[----:B------:R-:W-:Y:S02]  /*0990*/  SEL R7, R7, R10, P0 ;  /* 0x0000000a07077207 */ /* 0x000fe40000000000 */
[----:B------:R-:W-:Y:S02]  /*09a0*/  SEL R6, R6, 0xffffffff, P1 ;  /* 0xffffffff06067807 */ /* 0x000fe40000800000 */
[----:B------:R-:W-:Y:S01]  /*09b0*/  SEL R7, R7, 0xffffffff, P1 ;  /* 0xffffffff07077807 */ /* 0x000fe20000800000 */
[----:B------:R-:W-:Y:S06]  /*09c0*/  RET.REL.NODEC R8 `(_Z17gpu_delete_kernelP12GPUHashEntrymPjiPi) ;  /* 0xfffffff4088c7950 */ /* 0x000fec0003c3ffff */
.L_x_8:
[----:B------:R-:W-:-:S00]  /*09d0*/  BRA `(.L_x_8) ;  /* 0xfffffffc00fc7947 */ /* 0x000fc0000383ffff */
[----:B------:R-:W-:-:S00]  /*09e0*/  NOP ;  /* 0x0000000000007918 */ /* 0x000fc00000000000 */
        /* <DEDUP_REMOVED lines=9> */
.L_x_39:


//--------------------- .text._Z14gpu_get_kernelP12GPUHashEntrymPjS1_iPi --------------------------
	.section	.text._Z14gpu_get_kernelP12GPUHashEntrymPjS1_iPi,"ax",@progbits
	.align	128
        .global         _Z14gpu_get_kernelP12GPUHashEntrymPjS1_iPi
        .type           _Z14gpu_get_kernelP12GPUHashEntrymPjS1_iPi,@function
        .size           _Z14gpu_get_kernelP12GPUHashEntrymPjS1_iPi,(.L_x_40 - _Z14gpu_get_kernelP12GPUHashEntrymPjS1_iPi)
        .other          _Z14gpu_get_kernelP12GPUHashEntrymPjS1_iPi,@"STO_CUDA_ENTRY STV_DEFAULT"
_Z14gpu_get_kernelP12GPUHashEntrymPjS1_iPi:
.text._Z14gpu_get_kernelP12GPUHashEntrymPjS1_iPi:
        /* <DEDUP_REMOVED lines=12> */
[----:B0-----:R-:W-:-:S06]  /*00c0*/  IMAD.WIDE R2, R0, 0x4, R2 ;  /* 0x0000000400027825 */ /* 0x001fcc00078e0202 */
        /* <DEDUP_REMOVED lines=24> */
.L_x_9:
[----:B------:R-:W-:-:S07]  /*0250*/  MOV R8, 0x270 ;  /* 0x0000027000087802 */ /* 0x000fce0000000f00 */
[----:B------:R-:W-:Y:S05]  /*0260*/  CALL.REL.NOINC `($__internal_1_$__cuda_sm20_rem_u64) ;  /* 0x0000000800b87944 */ /* 0x000fea0003c00000 */
[----:B------:R-:W-:-:S07]  /*0270*/  MOV R3, R6 ;  /* 0x0000000600037202 */ /* 0x000fce0000000f00 */
.L_x_10:
[----:B------:R-:W-:Y:S01]  /*0280*/  BSSY.RECONVERGENT B0, `(.L_x_11) ;  /* 0x0000099000007945 */ /* 0x000fe20003800200 */
[----:B------:R-:W-:Y:S01]  /*0290*/  IMAD.MOV.U32 R4, RZ, RZ, RZ ;  /* 0x000000ffff047224 */ /* 0x000fe200078e00ff */
[----:B------:R-:W0:Y:S01]  /*02a0*/  LDCU UR11, c[0x0][0x38c] ;  /* 0x00007180ff0b77ac */ /* 0x000e220008000800 */
[----:B------:R-:W1:Y:S01]  /*02b0*/  LDCU UR12, c[0x0][0x388] ;  /* 0x00007100ff0c77ac */ /* 0x000e620008000800 */
[----:B------:R-:W2:Y:S04]  /*02c0*/  LDCU.64 UR14, c[0x0][0x380] ;  /* 0x00007000ff0e77ac */ /* 0x000ea80008000a00 */
.L_x_22:
[----:B0-----:R-:W-:Y:S01]  /*02d0*/  UISETP.NE.AND.EX UP0, UPT, UR11, URZ, UPT, !UPT ;  /* 0x000000ff0b00728c */ /* 0x001fe2000bf053f0 */
[----:B------:R-:W-:-:S08]  /*02e0*/  IADD3 R5, PT, PT, R4, R3, RZ ;  /* 0x0000000304057210 */ /* 0x000fd00007ffe0ff */
[----:B------:R-:W-:Y:S05]  /*02f0*/  BRA.U UP0, `(.L_x_12) ;  /* 0x00000001004c7547 */ /* 0x000fea000b800000 */
[----:B-1----:R-:W0:Y:S01]  /*0300*/  I2F.U32.RP R8, UR12 ;  /* 0x0000000c00087d06 */ /* 0x002e220008209000 */
[----:B------:R-:W-:Y:S01]  /*0310*/  IMAD.MOV.U32 R6, RZ, RZ, RZ ;  /* 0x000000ffff067224 */ /* 0x000fe200078e00ff */
[----:B------:R-:W-:-:S06]  /*0320*/  ISETP.NE.U32.AND P1, PT, RZ, UR12, PT ;  /* 0x0000000cff007c0c */ /* 0x000fcc000bf25070 */
[----:B0-----:R-:W0:Y:S02]  /*0330*/  MUFU.RCP R8, R8 ;  /* 0x0000000800087308 */ /* 0x001e240000001000 */
[----:B0-----:R-:W-:-:S06]  /*0340*/  VIADD R7, R8, 0xffffffe ;  /* 0x0ffffffe08077836 */ /* 0x001fcc0000000000 */
[----:B------:R-:W0:Y:S02]  /*0350*/  F2I.FTZ.U32.TRUNC.NTZ R7, R7 ;  /* 0x0000000700077305 */ /* 0x000e24000021f000 */
[----:B0-----:R-:W-:-:S05]  /*0360*/  IADD3 R9, PT, PT, RZ, -R7, RZ ;  /* 0x80000007ff097210 */ /* 0x001fca0007ffe0ff */
        /* <DEDUP_REMOVED lines=12> */
.L_x_12:
[----:B------:R-:W-:Y:S02]  /*0430*/  MOV R6, R5 ;  /* 0x0000000500067202 */ /* 0x000fe40000000f00 */
[----:B------:R-:W-:-:S07]  /*0440*/  MOV R8, 0x460 ;  /* 0x0000046000087802 */ /* 0x000fce0000000f00 */
[----:B-12---:R-:W-:Y:S05]  /*0450*/  CALL.REL.NOINC `($__internal_1_$__cuda_sm20_rem_u64) ;  /* 0x00000008003c7944 */ /* 0x006fea0003c00000 */
.L_x_13:
[----:B--2---:R-:W-:Y:S01]  /*0460*/  MOV R9, UR15 ;  /* 0x0000000f00097c02 */ /* 0x004fe20008000f00 */
[----:B------:R-:W-:Y:S02]  /*0470*/  IMAD.U32 R8, RZ, RZ, UR14 ;  /* 0x0000000eff087e24 */ /* 0x000fe4000f8e00ff */
[----:B------:R-:W-:Y:S02]  /*0480*/  IMAD R13, R7, 0xc, RZ ;  /* 0x0000000c070d7824 */ /* 0x000fe400078e02ff */
[----:B------:R-:W-:-:S04]  /*0490*/  IMAD.WIDE.U32 R10, R6, 0xc, R8 ;  /* 0x0000000c060a7825 */ /* 0x000fc800078e0008 */
[----:B------:R-:W-:-:S05]  /*04a0*/  IMAD.IADD R11, R11, 0x1, R13 ;  /* 0x000000010b0b7824 */ /* 0x000fca00078e020d */
[----:B------:R-:W2:Y:S02]  /*04b0*/  LDG.E R12, desc[UR8][R10.64+0x8] ;  /* 0x000008080a0c7981 */ /* 0x000ea4000c1e1900 */
[----:B--2---:R-:W-:-:S13]  /*04c0*/  ISETP.NE.AND P0, PT, R12, RZ, PT ;  /* 0x000000ff0c00720c */ /* 0x004fda0003f05270 */
[----:B------:R-:W-:Y:S05]  /*04d0*/  @!P0 BRA `(.L_x_14) ;  /* 0x00000008000c8947 */ /* 0x000fea0003800000 */
[----:B------:R-:W2:Y:S02]  /*04e0*/  LDG.E R11, desc[UR8][R10.64] ;  /* 0x000000080a0b7981 */ /* 0x000ea4000c1e1900 */
[----:B--2---:R-:W-:-:S13]  /*04f0*/  ISETP.NE.AND P0, PT, R11, R2, PT ;  /* 0x000000020b00720c */ /* 0x004fda0003f05270 */
[----:B------:R-:W-:Y:S05]  /*0500*/  @!P0 BRA `(.L_x_15) ;  /* 0x0000000400c08947 */ /* 0x000fea0003800000 */
[----:B------:R-:W-:Y:S01]  /*0510*/  UISETP.NE.AND.EX UP0, UPT, UR11, URZ, UPT, !UPT ;  /* 0x000000ff0b00728c */ /* 0x000fe2000bf053f0 */
[----:B------:R-:W-:-:S08]  /*0520*/  IADD3 R9, PT, PT, R5, 0x1, RZ ;  /* 0x0000000105097810 */ /* 0x000fd00007ffe0ff */
[----:B------:R-:W-:Y:S05]  /*0530*/  BRA.U UP0, `(.L_x_16) ;  /* 0x00000001004c7547 */ /* 0x000fea000b800000 */
[----:B------:R-:W0:Y:S01]  /*0540*/  I2F.U32.RP R8, UR12 ;  /* 0x0000000c00087d06 */ /* 0x000e220008209000 */
        /* <DEDUP_REMOVED lines=18> */
.L_x_16:
[----:B------:R-:W-:Y:S02]  /*0670*/  MOV R6, R9 ;  /* 0x0000000900067202 */ /* 0x000fe40000000f00 */
[----:B------:R-:W-:-:S07]  /*0680*/  MOV R8, 0x6a0 ;  /* 0x000006a000087802 */ /* 0x000fce0000000f00 */
[----:B------:R-:W-:Y:S05]  /*0690*/  CALL.REL.NOINC `($__internal_1_$__cuda_sm20_rem_u64) ;  /* 0x0000000400ac7944 */ /* 0x000fea0003c00000 */
.L_x_17:
[----:B------:R-:W-:Y:S01]  /*06a0*/  MOV R9, UR15 ;  /* 0x0000000f00097c02 */ /* 0x000fe20008000f00 */
        /* <DEDUP_REMOVED lines=32> */
.L_x_18:
[----:B------:R-:W-:Y:S02]  /*08b0*/  MOV R6, R9 ;  /* 0x0000000900067202 */ /* 0x000fe40000000f00 */
[----:B------:R-:W-:-:S07]  /*08c0*/  MOV R8, 0x8e0 ;  /* 0x000008e000087802 */ /* 0x000fce0000000f00 */
[----:B------:R-:W-:Y:S05]  /*08d0*/  CALL.REL.NOINC `($__internal_1_$__cuda_sm20_rem_u64) ;  /* 0x00000004001c7944 */ /* 0x000fea0003c00000 */
.L_x_19:
        /* <DEDUP_REMOVED lines=33> */
.L_x_20:
[----:B------:R-:W-:Y:S02]  /*0af0*/  MOV R6, R8 ;  /* 0x0000000800067202 */ /* 0x000fe40000000f00 */
[----:B------:R-:W-:-:S07]  /*0b00*/  MOV R8, 0xb20 ;  /* 0x00000b2000087802 */ /* 0x000fce0000000f00 */
[----:B------:R-:W-:Y:S05]  /*0b10*/  CALL.REL.NOINC `($__internal_1_$__cuda_sm20_rem_u64) ;  /* 0x00000000008c7944 */ /* 0x000fea0003c00000 */
.L_x_21:
        /* <DEDUP_REMOVED lines=11> */
[----:B------:R-:W-:-:S04]  /*0bd0*/  IADD3 R4, PT, PT, R4, 0x4, RZ ;  /* 0x0000000404047810 */ /* 0x000fc80007ffe0ff */
[----:B------:R-:W-:-:S13]  /*0be0*/  ISETP.NE.AND P0, PT, R4, 0x64, PT ;  /* 0x000000640400780c */ /* 0x000fda0003f05270 */
[----:B------:R-:W-:Y:S05]  /*0bf0*/  @!P0 EXIT ;  /* 0x000000000000894d */ /* 0x000fea0003800000 */
[----:B------:R-:W-:Y:S05]  /*0c00*/  BRA `(.L_x_22) ;  /* 0xfffffff400b07947 */ /* 0x000fea000383ffff */
.L_x_15:
[----:B------:R-:W-:Y:S05]  /*0c10*/  BSYNC.RECONVERGENT B0 ;  /* 0x0000000000007941 */ /* 0x000fea0003800200 */
.L_x_11:
[----:B------:R-:W-:Y:S01]  /*0c20*/  IMAD.WIDE.U32 R8, R6, 0xc, R8 ;  /* 0x0000000c06087825 */ /* 0x000fe200078e0008 */
[----:B------:R-:W0:Y:S03]  /*0c30*/  LDC.64 R2, c[0x0][0x398] ;  /* 0x0000e600ff027b82 */ /* 0x000e260000000a00 */
[----:B------:R-:W-:-:S04]  /*0c40*/  IMAD R7, R7, 0xc, RZ ;  /* 0x0000000c07077824 */ /* 0x000fc800078e02ff */
[----:B------:R-:W-:-:S06]  /*0c50*/  IMAD.IADD R9, R9, 0x1, R7 ;  /* 0x0000000109097824 */ /* 0x000fcc00078e0207 */
[----:B------:R-:W2:Y:S01]  /*0c60*/  LDG.E R9, desc[UR8][R8.64+0x4] ;  /* 0x0000040808097981 */ /* 0x000ea2000c1e1900 */
[----:B------:R-:W1:Y:S01]  /*0c70*/  LDC.64 R4, c[0x0][0x3a8] ;  /* 0x0000ea00ff047b82 */ /* 0x000e620000000a00 */
[----:B------:R-:W-:Y:S01]  /*0c80*/  VOTEU.ANY UR5, UPT, PT ;  /* 0x0000000000057886 */ /* 0x000fe200038e0100 */
[----:B------:R-:W3:Y:S01]  /*0c90*/  S2R R6, SR_LANEID ;  /* 0x0000000000067919 */ /* 0x000ee20000000000 */
[----:B------:R-:W-:Y:S02]  /*0ca0*/  UFLO.U32 UR10, UR5 ;  /* 0x00000005000a72bd */ /* 0x000fe400080e0000 */
[----:B------:R-:W1:Y:S01]  /*0cb0*/  POPC R7, UR5 ;  /* 0x0000000500077d09 */ /* 0x000e620008000000 */
[----:B0-----:R-:W-:-:S03]  /*0cc0*/  IMAD.WIDE R2, R0, 0x4, R2 ;  /* 0x0000000400027825 */ /* 0x001fc600078e0202 */
[----:B---3--:R-:W-:Y:S02]  /*0cd0*/  ISETP.EQ.U32.AND P0, PT, R6, UR10, PT ;  /* 0x0000000a06007c0c */ /* 0x008fe4000bf02070 */
[----:B--2---:R-:W-:Y:S11]  /*0ce0*/  STG.E desc[UR8][R2.64], R9 ;  /* 0x0000000902007986 */ /* 0x004ff6000c101908 */
[----:B-1----:R-:W-:Y:S01]  /*0cf0*/  @P0 REDG.E.ADD.STRONG.GPU desc[UR8][R4.64], R7 ;  /* 0x000000070400098e */ /* 0x002fe2000c12e108 */
[----:B------:R-:W-:Y:S05]  /*0d00*/  EXIT ;  /* 0x000000000000794d */ /* 0x000fea0003800000 */
.L_x_14:
[----:B------:R-:W0:Y:S02]  /*0d10*/  LDC.64 R2, c[0x0][0x398] ;  /* 0x0000e600ff027b82 */ /* 0x000e240000000a00 */
[----:B0-----:R-:W-:-:S05]  /*0d20*/  IMAD.WIDE R2, R0, 0x4, R2 ;  /* 0x0000000400027825 */ /* 0x001fca00078e0202 */
[----:B------:R-:W-:Y:S01]  /*0d30*/  STG.E desc[UR8][R2.64], RZ ;  /* 0x000000ff02007986 */ /* 0x000fe2000c101908 */
[----:B------:R-:W-:Y:S05]  /*0d40*/  EXIT ;  /* 0x000000000000794d */ /* 0x000fea0003800000 */
        .weak           $__internal_1_$__cuda_sm20_rem_u64
        .type           $__internal_1_$__cuda_sm20_rem_u64,@function
        .size           $__internal_1_$__cuda_sm20_rem_u64,(.L_x_40 - $__internal_1_$__cuda_sm20_rem_u64)
$__internal_1_$__cuda_sm20_rem_u64:
[----:B------:R-:W0:Y:S08]  /*0d50*/  I2F.U64.RP R7, UR6 ;  /* 0x0000000600077d12 */ /* 0x000e300008309000 */
[----:B0-----:R-:W0:Y:S02]  /*0d60*/  MUFU.RCP R7, R7 ;  /* 0x0000000700077308 */ /* 0x001e240000001000 */
[----:B0-----:R-:W-:-:S06]  /*0d70*/  IADD3 R10, PT, PT, R7, 0x1ffffffe, RZ ;  /* 0x1ffffffe070a7810 */ /* 0x001fcc0007ffe0ff */
[----:B------:R-:W0:Y:S02]  /*0d80*/  F2I.U64.TRUNC R10, R10 ;  /* 0x0000000a000a7311 */ /* 0x000e24000020d800 */
[----:B0-----:R-:W-:-:S04]  /*0d90*/  IMAD.WIDE.U32 R12, R10, UR6, RZ ;  /* 0x000000060a0c7c25 */ /* 0x001fc8000f8e00ff */
[C---:B------:R-:W-:Y:S01]  /*0da0*/  IMAD R9, R10.reuse, UR7, R13 ;  /* 0x000000070a097c24 */ /* 0x040fe2000f8e020d */
[----:B------:R-:W-:Y:S02]  /*0db0*/  IADD3 R15, P0, PT, RZ, -R12, RZ ;  /* 0x8000000cff0f7210 */ /* 0x000fe40007f1e0ff */
[----:B------:R-:W-:Y:S01]  /*0dc0*/  MOV R13, R10 ;  /* 0x0000000a000d7202 */ /* 0x000fe20000000f00 */
        /* <DEDUP_REMOVED lines=8> */
[----:B------:R-:W-:Y:S02]  /*0e50*/  IMAD.X R7, R7, 0x1, R11, P0 ;  /* 0x0000000107077824 */ /* 0x000fe400000e060b */
[----:B------:R-:W-:-:S03]  /*0e60*/  IMAD.WIDE.U32 R10, R13, UR6, RZ ;  /* 0x000000060d0a7c25 */ /* 0x000fc6000f8e00ff */
[----:B------:R-:W-:Y:S01]  /*0e70*/  IADD3.X R7, PT, PT, RZ, RZ, R7, P2, P1 ;  /* 0x000000ffff077210 */ /* 0x000fe200017e2407 */
[----:B------:R-:W-:Y:S01]  /*0e80*/  IMAD R12, R13, UR7, R11 ;  /* 0x000000070d0c7c24 */ /* 0x000fe2000f8e020b */
[----:B------:R-:W-:-:S03]  /*0e90*/  IADD3 R11, P0, PT, RZ, -R10, RZ ;  /* 0x8000000aff0b7210 */ /* 0x000fc60007f1e0ff */
[----:B------:R-:W-:Y:S02]  /*0ea0*/  IMAD R9, R7, UR6, R12 ;  /* 0x0000000607097c24 */ /* 0x000fe4000f8e020c */
[----:B------:R-:W-:-:S03]  /*0eb0*/  IMAD.HI.U32 R12, R13, R11, RZ ;  /* 0x0000000b0d0c7227 */ /* 0x000fc600078e00ff */
[----:B------:R-:W-:-:S05]  /*0ec0*/  IADD3.X R10, PT, PT, RZ, ~R9, RZ, P0, !PT ;  /* 0x80000009ff0a7210 */ /* 0x000fca00007fe4ff */
[----:B------:R-:W-:-:S04]  /*0ed0*/  IMAD.WIDE.U32 R12, P0, R13, R10, R12 ;  /* 0x0000000a0d0c7225 */ /* 0x000fc8000780000c */
[C---:B------:R-:W-:Y:S02]  /*0ee0*/  IMAD R14, R7.reuse, R10, RZ ;  /* 0x0000000a070e7224 */ /* 0x040fe400078e02ff */
[----:B------:R-:W-:-:S04]  /*0ef0*/  IMAD.HI.U32 R9, P1, R7, R11, R12 ;  /* 0x0000000b07097227 */ /* 0x000fc8000782000c */
[----:B------:R-:W-:Y:S02]  /*0f00*/  HFMA2 R11, -RZ, RZ, 0, 0 ;  /* 0x00000000ff0b7431 */ /* 0x000fe400000001ff */
[----:B------:R-:W-:Y:S01]  /*0f10*/  IMAD.HI.U32 R10, R7, R10, RZ ;  /* 0x0000000a070a7227 */ /* 0x000fe200078e00ff */
[----:B------:R-:W-:-:S03]  /*0f20*/  IADD3 R9, P2, PT, R14, R9, RZ ;  /* 0x000000090e097210 */ /* 0x000fc60007f5e0ff */
[----:B------:R-:W-:Y:S02]  /*0f30*/  IMAD.X R7, R10, 0x1, R7, P0 ;  /* 0x000000010a077824 */ /* 0x000fe400000e0607 */
[----:B------:R-:W-:-:S03]  /*0f40*/  IMAD.HI.U32 R10, R9, R6, RZ ;  /* 0x00000006090a7227 */ /* 0x000fc600078e00ff */
[----:B------:R-:W-:Y:S01]  /*0f50*/  IADD3.X R7, PT, PT, RZ, RZ, R7, P2, P1 ;  /* 0x000000ffff077210 */ /* 0x000fe200017e2407 */
[----:B------:R-:W-:-:S04]  /*0f60*/  IMAD.WIDE.U32 R10, R9, UR4, R10 ;  /* 0x00000004090a7c25 */ /* 0x000fc8000f8e000a */
[C---:B------:R-:W-:Y:S02]  /*0f70*/  IMAD R12, R7.reuse, UR4, RZ ;  /* 0x00000004070c7c24 */ /* 0x040fe4000f8e02ff */
[----:B------:R-:W-:-:S04]  /*0f80*/  IMAD.HI.U32 R9, P0, R7, R6, R10 ;  /* 0x0000000607097227 */ /* 0x000fc8000780000a */
[----:B------:R-:W-:Y:S01]  /*0f90*/  IMAD.HI.U32 R7, R7, UR4, RZ ;  /* 0x0000000407077c27 */ /* 0x000fe2000f8e00ff */
[----:B------:R-:W-:-:S03]  /*0fa0*/  IADD3 R9, P1, PT, R12, R9, RZ ;  /* 0x000000090c097210 */ /* 0x000fc60007f3e0ff */
[----:B------:R-:W-:Y:S02]  /*0fb0*/  IMAD.X R7, RZ, RZ, R7, P0 ;  /* 0x000000ffff077224 */ /* 0x000fe400000e0607 */
[----:B------:R-:W-:-:S03]  /*0fc0*/  IMAD.WIDE.U32 R10, R9, UR6, RZ ;  /* 0x00000006090a7c25 */ /* 0x000fc6000f8e00ff */
[----:B------:R-:W-:Y:S01]  /*0fd0*/  IADD3.X R7, PT, PT, RZ, R7, RZ, P1, !PT ;  /* 0x00000007ff077210 */ /* 0x000fe20000ffe4ff */
[----:B------:R-:W-:Y:S01]  /*0fe0*/  IMAD R12, R9, UR7, R11 ;  /* 0x00000007090c7c24 */ /* 0x000fe2000f8e020b */
[----:B------:R-:W-:-:S03]  /*0ff0*/  IADD3 R6, P1, PT, -R10, R6, RZ ;  /* 0x000000060a067210 */ /* 0x000fc60007f3e1ff */
[----:B------:R-:W-:Y:S01]  /*1000*/  IMAD R7, R7, UR6, R12 ;  /* 0x0000000607077c24 */ /* 0x000fe2000f8e020c */
[----:B------:R-:W-:-:S04]  /*1010*/  ISETP.GE.U32.AND P0, PT, R6, UR6, PT ;  /* 0x0000000606007c0c */ /* 0x000fc8000bf06070 */
        /* <DEDUP_REMOVED lines=8> */
[C---:B------:R-:W-:Y:S02]  /*10a0*/  ISETP.GE.U32.AND.EX P0, PT, R10.reuse, UR7, PT, P0 ;  /* 0x000000070a007c0c */ /* 0x040fe4000bf06100 */
[----:B------:R-:W-:Y:S02]  /*10b0*/  ISETP.NE.U32.AND P1, PT, RZ, UR6, PT ;  /* 0x00000006ff007c0c */ /* 0x000fe4000bf25070 */
[----:B------:R-:W-:Y:S02]  /*10c0*/  IADD3.X R7, PT, PT, R10, ~UR7, RZ, P2, !PT ;  /* 0x800000070a077c10 */ /* 0x000fe400097fe4ff */
[----:B------:R-:W-:Y:S01]  /*10d0*/  SEL R6, R6, R9, P0 ;  /* 0x0000000906067207 */ /* 0x000fe20000000000 */
[----:B------:R-:W-:Y:S01]  /*10e0*/  IMAD.MOV.U32 R9, RZ, RZ, 0x0 ;  /* 0x00000000ff097424 */ /* 0x000fe200078e00ff */
[----:B------:R-:W-:-:S02]  /*10f0*/  ISETP.NE.AND.EX P1, PT, RZ, UR7, PT, P1 ;  /* 0x00000007ff007c0c */ /* 0x000fc4000bf25310 */
[----:B------:R-:W-:Y:S02]  /*1100*/  SEL R7, R7, R10, P0 ;  /* 0x0000000a07077207 */ /* 0x000fe40000000000 */
[----:B------:R-:W-:Y:S02]  /*1110*/  SEL R6, R6, 0xffffffff, P1 ;  /* 0xffffffff06067807 */ /* 0x000fe40000800000 */
[----:B------:R-:W-:Y:S01]  /*1120*/  SEL R7, R7, 0xffffffff, P1 ;  /* 0xffffffff07077807 */ /* 0x000fe20000800000 */
[----:B------:R-:W-:Y:S06]  /*1130*/  RET.REL.NODEC R8 `(_Z14gpu_get_kernelP12GPUHashEntrymPjS1_iPi) ;  /* 0xffffffec08b07950 */ /* 0x000fec0003c3ffff */
.L_x_23:
        /* <DEDUP_REMOVED lines=12> */
.L_x_40:


//--------------------- .text._Z14gpu_put_kernelP12GPUHashEntrymPjS1_iPi --------------------------
	.section	.text._Z14gpu_put_kernelP12GPUHashEntrymPjS1_iPi,"ax",@progbits
	.align	128
        .global         _Z14gpu_put_kernelP12GPUHashEntrymPjS1_iPi
        .type           _Z14gpu_put_kernelP12GPUHashEntrymPjS1_iPi,@function
        .size           _Z14gpu_put_kernelP12GPUHashEntrymPjS1_iPi,(.L_x_41 - _Z14gpu_put_kernelP12GPUHashEntrymPjS1_iPi)
        .other          _Z14gpu_put_kernelP12GPUHashEntrymPjS1_iPi,@"STO_CUDA_ENTRY STV_DEFAULT"
_Z14gpu_put_kernelP12GPUHashEntrymPjS1_iPi:
.text._Z14gpu_put_kernelP12GPUHashEntrymPjS1_iPi:
        /* <DEDUP_REMOVED lines=10> */
[----:B------:R-:W2:Y:S06]  /*00a0*/  LDCU UR4, c[0x0][0x38c] ;  /* 0x00007180ff0477ac */ /* 0x000eac0008000800 */
[----:B------:R-:W3:Y:S01]  /*00b0*/  LDC.64 R2, c[0x0][0x398] ;  /* 0x0000e600ff027b82 */ /* 0x000ee20000000a00 */
[----:B------:R-:W4:Y:S01]  /*00c0*/  LDCU.64 UR6, c[0x0][0x388] ;  /* 0x00007100ff0677ac */ /* 0x000f220008000a00 */
[----:B0-----:R-:W-:-:S05]  /*00d0*/  IMAD.WIDE R4, R7, 0x4, R4 ;  /* 0x0000000407047825 */ /* 0x001fca00078e0204 */
[----:B-1----:R-:W4:Y:S01]  /*00e0*/  LDG.E R0, desc[UR8][R4.64] ;  /* 0x0000000804007981 */ /* 0x002f22000c1e1900 */
[----:B---3--:R-:W-:-:S06]  /*00f0*/  IMAD.WIDE R2, R7, 0x4, R2 ;  /* 0x0000000407027825 */ /* 0x008fcc00078e0202 */
[----:B------:R0:W5:Y:S01]  /*0100*/  LDG.E R2, desc[UR8][R2.64] ;  /* 0x0000000802027981 */ /* 0x000162000c1e1900 */
[----:B--2---:R-:W-:-:S03]  /*0110*/  UISETP.NE.AND.EX UP0, UPT, UR4, URZ, UPT, !UPT ;  /* 0x000000ff0400728c */ /* 0x004fc6000bf053f0 */
[----:B------:R-:W-:Y:S01]  /*0120*/  UMOV UR4, URZ ;  /* 0x000000ff00047c82 */ /* 0x000fe20008000000 */
[----:B----4-:R-:W-:-:S05]  /*0130*/  IMAD R6, R0, -0x61c8864f, RZ ;  /* 0x9e3779b100067824 */ /* 0x010fca00078e02ff */
[----:B0-----:R-:W-:Y:S05]  /*0140*/  BRA.U UP0, `(.L_x_24) ;  /* 0x00000001004c7547 */ /* 0x001fea000b800000 */
[----:B------:R-:W0:Y:S02]  /*0150*/  LDCU UR5, c[0x0][0x388] ;  /* 0x00007100ff0577ac */ /* 0x000e240008000800 */
[----:B0-----:R-:W0:Y:S01]  /*0160*/  I2F.U32.RP R3, UR5 ;  /* 0x0000000500037d06 */ /* 0x001e220008209000 */
[----:B------:R-:W-:-:S07]  /*0170*/  ISETP.NE.U32.AND P1, PT, RZ, UR5, PT ;  /* 0x00000005ff007c0c */ /* 0x000fce000bf25070 */
[----:B0-----:R-:W0:Y:S02]  /*0180*/  MUFU.RCP R3, R3 ;  /* 0x0000000300037308 */ /* 0x001e240000001000 */
[----:B0-----:R-:W-:-:S06]  /*0190*/  VIADD R4, R3, 0xffffffe ;  /* 0x0ffffffe03047836 */ /* 0x001fcc0000000000 */
[----:B------:R0:W1:Y:S02]  /*01a0*/  F2I.FTZ.U32.TRUNC.NTZ R5, R4 ;  /* 0x0000000400057305 */ /* 0x000064000021f000 */
[----:B0-----:R-:W-:Y:S01]  /*01b0*/  IMAD.MOV.U32 R4, RZ, RZ, RZ ;  /* 0x000000ffff047224 */ /* 0x001fe200078e00ff */
[----:B-1----:R-:W-:-:S05]  /*01c0*/  IADD3 R7, PT, PT, RZ, -R5, RZ ;  /* 0x80000005ff077210 */ /* 0x002fca0007ffe0ff */
[----:B------:R-:W-:-:S04]  /*01d0*/  IMAD R7, R7, UR5, RZ ;  /* 0x0000000507077c24 */ /* 0x000fc8000f8e02ff */
[----:B------:R-:W-:-:S06]  /*01e0*/  IMAD.HI.U32 R5, R5, R7, R4 ;  /* 0x0000000705057227 */ /* 0x000fcc00078e0004 */
        /* <DEDUP_REMOVED lines=9> */
.L_x_24:
[----:B------:R-:W-:-:S07]  /*0280*/  MOV R8, 0x2a0 ;  /* 0x000002a000087802 */ /* 0x000fce0000000f00 */
[----:B-----5:R-:W-:Y:S05]  /*0290*/  CALL.REL.NOINC `($__internal_2_$__cuda_sm20_rem_u64) ;  /* 0x0000000800f47944 */ /* 0x020fea0003c00000 */
[----:B------:R-:W-:-:S07]  /*02a0*/  IMAD.MOV.U32 R3, RZ, RZ, R6 ;  /* 0x000000ffff037224 */ /* 0x000fce00078e0006 */
.L_x_25:
[----:B------:R-:W-:Y:S01]  /*02b0*/  HFMA2 R4, -RZ, RZ, 0, 0 ;  /* 0x00000000ff047431 */ /* 0x000fe200000001ff */
[----:B------:R-:W-:Y:S01]  /*02c0*/  BSSY B0, `(.L_x_26) ;  /* 0x00000ad000007945 */ /* 0x000fe20003800000 */
[----:B------:R-:W0:Y:S01]  /*02d0*/  LDCU UR11, c[0x0][0x38c] ;  /* 0x00007180ff0b77ac */ /* 0x000e220008000800 */
[----:B------:R-:W1:Y:S01]  /*02e0*/  LDCU UR12, c[0x0][0x388] ;  /* 0x00007100ff0c77ac */ /* 0x000e620008000800 */
[----:B------:R-:W2:Y:S03]  /*02f0*/  LDCU.64 UR14, c[0x0][0x380] ;  /* 0x00007000ff0e77ac */ /* 0x000ea60008000a00 */
.L_x_37:
[----:B------:R-:W-:Y:S05]  /*0300*/  YIELD ;  /* 0x0000000000007946 */ /* 0x000fea0003800000 */
[----:B0-----:R-:W-:Y:S01]  /*0310*/  UISETP.NE.AND.EX UP0, UPT, UR11, URZ, UPT, !UPT ;  /* 0x000000ff0b00728c */ /* 0x001fe2000bf053f0 */
[----:B------:R-:W-:-:S08]  /*0320*/  IMAD.IADD R5, R4, 0x1, R3 ;  /* 0x0000000104057824 */ /* 0x000fd000078e0203 */
[----:B------:R-:W-:Y:S05]  /*0330*/  BRA.U UP0, `(.L_x_27) ;  /* 0x00000001004c7547 */ /* 0x000fea000b800000 */
[----:B-1----:R-:W0:Y:S01]  /*0340*/  I2F.U32.RP R8, UR12 ;  /* 0x0000000c00087d06 */ /* 0x002e220008209000 */
[----:B------:R-:W-:Y:S02]  /*0350*/  MOV R6, RZ ;  /* 0x000000ff00067202 */ /* 0x000fe40000000f00 */
[----:B------:R-:W-:-:S05]  /*0360*/  ISETP.NE.U32.AND P1, PT, RZ, UR12, PT ;  /* 0x0000000cff007c0c */ /* 0x000fca000bf25070 */
[----:B0-----:R-:W0:Y:S02]  /*0370*/  MUFU.RCP R8, R8 ;  /* 0x0000000800087308 */ /* 0x001e240000001000 */
[----:B0-----:R-:W-:-:S06]  /*0380*/  IADD3 R7, PT, PT, R8, 0xffffffe, RZ ;  /* 0x0ffffffe08077810 */ /* 0x001fcc0007ffe0ff */
[----:B------:R-:W0:Y:S02]  /*0390*/  F2I.FTZ.U32.TRUNC.NTZ R7, R7 ;  /* 0x0000000700077305 */ /* 0x000e24000021f000 */
[----:B0-----:R-:W-:-:S04]  /*03a0*/  IMAD.MOV R9, RZ, RZ, -R7 ;  /* 0x000000ffff097224 */ /* 0x001fc800078e0a07 */
[----:B------:R-:W-:-:S04]  /*03b0*/  IMAD R9, R9, UR12, RZ ;  /* 0x0000000c09097c24 */ /* 0x000fc8000f8e02ff */
[----:B------:R-:W-:-:S04]  /*03c0*/  IMAD.HI.U32 R6, R7, R9, R6 ;  /* 0x0000000907067227 */ /* 0x000fc800078e0006 */
[----:B------:R-:W-:Y:S02]  /*03d0*/  HFMA2 R7, -RZ, RZ, 0, 0 ;  /* 0x00000000ff077431 */ /* 0x000fe400000001ff */
        /* <DEDUP_REMOVED lines=9> */
.L_x_27:
[----:B------:R-:W-:Y:S01]  /*0470*/  IMAD.MOV.U32 R6, RZ, RZ, R5 ;  /* 0x000000ffff067224 */ /* 0x000fe200078e0005 */
[----:B------:R-:W-:-:S07]  /*0480*/  MOV R8, 0x4a0 ;  /* 0x000004a000087802 */ /* 0x000fce0000000f00 */
[----:B-12--5:R-:W-:Y:S05]  /*0490*/  CALL.REL.NOINC `($__internal_2_$__cuda_sm20_rem_u64) ;  /* 0x0000000800747944 */ /* 0x026fea0003c00000 */
.L_x_28:
[----:B--2---:R-:W-:Y:S01]  /*04a0*/  MOV R8, UR14 ;  /* 0x0000000e00087c02 */ /* 0x004fe20008000f00 */
[----:B------:R-:W-:Y:S01]  /*04b0*/  IMAD.U32 R9, RZ, RZ, UR15 ;  /* 0x0000000fff097e24 */ /* 0x000fe2000f8e00ff */
[----:B------:R-:W-:Y:S01]  /*04c0*/  MOV R15, 0x1 ;  /* 0x00000001000f7802 */ /* 0x000fe20000000f00 */
[----:B------:R-:W-:Y:S01]  /*04d0*/  IMAD R13, R7, 0xc, RZ ;  /* 0x0000000c070d7824 */ /* 0x000fe200078e02ff */
[----:B------:R-:W-:Y:S01]  /*04e0*/  MOV R14, RZ ;  /* 0x000000ff000e7202 */ /* 0x000fe20000000f00 */
[----:B------:R-:W-:-:S04]  /*04f0*/  IMAD.WIDE.U32 R10, R6, 0xc, R8 ;  /* 0x0000000c060a7825 */ /* 0x000fc800078e0008 */
[----:B------:R-:W-:-:S05]  /*0500*/  IMAD.IADD R11, R11, 0x1, R13 ;  /* 0x000000010b0b7824 */ /* 0x000fca00078e020d */
[----:B------:R-:W2:Y:S02]  /*0510*/  ATOMG.E.CAS.STRONG.GPU PT, R12, [R10+0x8], R14, R15 ;  /* 0x0000080e0a0c73a9 */ /* 0x000ea400001ee10f */
[----:B--2---:R-:W-:-:S13]  /*0520*/  ISETP.NE.AND P0, PT, R12, RZ, PT ;  /* 0x000000ff0c00720c */ /* 0x004fda0003f05270 */
[----:B------:R-:W-:Y:S05]  /*0530*/  @!P0 BRA `(.L_x_29) ;  /* 0x0000000800148947 */ /* 0x000fea0003800000 */
[----:B------:R-:W2:Y:S02]  /*0540*/  LDG.E R11, desc[UR8][R10.64] ;  /* 0x000000080a0b7981 */ /* 0x000ea4000c1e1900 */
[----:B--2---:R-:W-:-:S13]  /*0550*/  ISETP.NE.AND P0, PT, R11, R0, PT ;  /* 0x000000000b00720c */ /* 0x004fda0003f05270 */
[----:B------:R-:W-:Y:S05]  /*0560*/  @!P0 BRA `(.L_x_30) ;  /* 0x0000000400d88947 */ /* 0x000fea0003800000 */
[----:B------:R-:W-:Y:S01]  /*0570*/  UISETP.NE.AND.EX UP0, UPT, UR11, URZ, UPT, !UPT ;  /* 0x000000ff0b00728c */ /* 0x000fe2000bf053f0 */
[----:B------:R-:W-:-:S08]  /*0580*/  VIADD R9, R5, 0x1 ;  /* 0x0000000105097836 */ /* 0x000fd00000000000 */
[----:B------:R-:W-:Y:S05]  /*0590*/  BRA.U UP0, `(.L_x_31) ;  /* 0x00000001004c7547 */ /* 0x000fea000b800000 */
[----:B------:R-:W0:Y:S01]  /*05a0*/  I2F.U32.RP R8, UR12 ;  /* 0x0000000c00087d06 */ /* 0x000e220008209000 */
        /* <DEDUP_REMOVED lines=18> */
.L_x_31:
[----:B------:R-:W-:Y:S01]  /*06d0*/  IMAD.MOV.U32 R6, RZ, RZ, R9 ;  /* 0x000000ffff067224 */ /* 0x000fe200078e0009 */
[----:B------:R-:W-:-:S07]  /*06e0*/  MOV R8, 0x700 ;  /* 0x0000070000087802 */ /* 0x000fce0000000f00 */
[----:B-----5:R-:W-:Y:S05]  /*06f0*/  CALL.REL.NOINC `($__internal_2_$__cuda_sm20_rem_u64) ;  /* 0x0000000400dc7944 */ /* 0x020fea0003c00000 */
.L_x_32:
[----:B------:R-:W-:Y:S01]  /*0700*/  MOV R8, UR14 ;  /* 0x0000000e00087c02 */ /* 0x000fe20008000f00 */
        /* <DEDUP_REMOVED lines=34> */
.L_x_33:
[----:B------:R-:W-:Y:S01]  /*0930*/  IMAD.MOV.U32 R6, RZ, RZ, R9 ;  /* 0x000000ffff067224 */ /* 0x000fe200078e0009 */
[----:B------:R-:W-:-:S07]  /*0940*/  MOV R8, 0x960 ;  /* 0x0000096000087802 */ /* 0x000fce0000000f00 */
[----:B-----5:R-:W-:Y:S05]  /*0950*/  CALL.REL.NOINC `($__internal_2_$__cuda_sm20_rem_u64) ;  /* 0x0000000400447944 */ /* 0x020fea0003c00000 */
.L_x_34:
        /* <DEDUP_REMOVED lines=35> */
.L_x_35:
[----:B------:R-:W-:Y:S01]  /*0b90*/  IMAD.MOV.U32 R6, RZ, RZ, R8 ;  /* 0x000000ffff067224 */ /* 0x000fe200078e0008 */
[----:B------:R-:W-:-:S07]  /*0ba0*/  MOV R8, 0xbc0 ;  /* 0x00000bc000087802 */ /* 0x000fce0000000f00 */
[----:B-----5:R-:W-:Y:S05]  /*0bb0*/  CALL.REL.NOINC `($__internal_2_$__cuda_sm20_rem_u64) ;  /* 0x0000000000ac7944 */ /* 0x020fea0003c00000 */
.L_x_36:
        /* <DEDUP_REMOVED lines=13> */
[----:B------:R-:W-:-:S05]  /*0c90*/  VIADD R4, R4, 0x4 ;  /* 0x0000000404047836 */ /* 0x000fca0000000000 */
[----:B------:R-:W-:-:S13]  /*0ca0*/  ISETP.NE.AND P0, PT, R4, 0x64, PT ;  /* 0x000000640400780c */ /* 0x000fda0003f05270 */
[----:B------:R-:W-:Y:S05]  /*0cb0*/  @!P0 EXIT ;  /* 0x000000000000894d */ /* 0x000fea0003800000 */
[----:B------:R-:W-:Y:S05]  /*0cc0*/  BRA `(.L_x_37) ;  /* 0xfffffff4008c7947 */ /* 0x000fea000383ffff */
.L_x_30:
[----:B------:R-:W0:Y:S01]  /*0cd0*/  S2R R0, SR_LANEID ;  /* 0x0000000000007919 */ /* 0x000e220000000000 */
[----:B------:R-:W1:Y:S01]  /*0ce0*/  LDC.64 R4, c[0x0][0x3a8] ;  /* 0x0000ea00ff047b82 */ /* 0x000e620000000a00 */
[----:B------:R-:W-:Y:S01]  /*0cf0*/  VOTEU.ANY UR5, UPT, PT ;  /* 0x0000000000057886 */ /* 0x000fe200038e0100 */
[----:B------:R-:W-:Y:S01]  /*0d00*/  IMAD.WIDE.U32 R8, R6, 0xc, R8 ;  /* 0x0000000c06087825 */ /* 0x000fe200078e0008 */
[----:B------:R-:W-:Y:S02]  /*0d10*/  UFLO.U32 UR10, UR5 ;  /* 0x00000005000a72bd */ /* 0x000fe400080e0000 */
[----:B------:R-:W1:Y:S01]  /*0d20*/  POPC R3, UR5 ;  /* 0x0000000500037d09 */ /* 0x000e620008000000 */
[----:B------:R-:W-:-:S05]  /*0d30*/  IMAD R7, R7, 0xc, RZ ;  /* 0x0000000c07077824 */ /* 0x000fca00078e02ff */
[----:B------:R-:W-:-:S05]  /*0d40*/  IADD3 R9, PT, PT, R9, R7, RZ ;  /* 0x0000000709097210 */ /* 0x000fca0007ffe0ff */
[----:B-----5:R-:W-:Y:S01]  /*0d50*/  STG.E desc[UR8][R8.64+0x4], R2 ;  /* 0x0000040208007986 */ /* 0x020fe2000c101908 */
[----:B0-----:R-:W-:-:S13]  /*0d60*/  ISETP.EQ.U32.AND P0, PT, R0, UR10, PT ;  /* 0x0000000a00007c0c */ /* 0x001fda000bf02070 */
[----:B-1----:R-:W-:Y:S01]  /*0d70*/  @P0 REDG.E.ADD.STRONG.GPU desc[UR8][R4.64], R3 ;  /* 0x000000030400098e */ /* 0x002fe2000c12e108 */
[----:B------:R-:W-:Y:S05]  /*0d80*/  EXIT ;  /* 0x000000000000794d */ /* 0x000fea0003800000 */
.L_x_29:
[----:B------:R-:W-:Y:S05]  /*0d90*/  BSYNC B0 ;  /* 0x0000000000007941 */ /* 0x000fea0003800000 */
.L_x_26:
[----:B------:R-:W0:Y:S01]  /*0da0*/  S2R R10, SR_LANEID ;  /* 0x00000000000a7919 */ /* 0x000e220000000000 */
[----:B------:R-:W1:Y:S01]  /*0db0*/  LDC.64 R4, c[0x0][0x3a8] ;  /* 0x0000ea00ff047b82 */ /* 0x000e620000000a00 */
[----:B------:R-:W-:Y:S01]  /*0dc0*/  VOTEU.ANY UR5, UPT, PT ;  /* 0x0000000000057886 */ /* 0x000fe200038e0100 */
[----:B------:R-:W-:Y:S01]  /*0dd0*/  IMAD.WIDE.U32 R8, R6, 0xc, R8 ;  /* 0x0000000c06087825 */ /* 0x000fe200078e0008 */
[----:B------:R-:W-:Y:S02]  /*0de0*/  UFLO.U32 UR10, UR5 ;  /* 0x00000005000a72bd */ /* 0x000fe400080e0000 */
[----:B------:R-:W1:Y:S01]  /*0df0*/  POPC R3, UR5 ;  /* 0x0000000500037d09 */ /* 0x000e620008000000 */
[----:B------:R-:W-:-:S04]  /*0e00*/  IMAD R7, R7, 0xc, RZ ;  /* 0x0000000c07077824 */ /* 0x000fc800078e02ff */
[----:B------:R-:W-:-:S05]  /*0e10*/  IMAD.IADD R9, R9, 0x1, R7 ;  /* 0x0000000109097824 */ /* 0x000fca00078e0207 */
[----:B------:R-:W-:Y:S04]  /*0e20*/  STG.E desc[UR8][R8.64], R0 ;  /* 0x0000000008007986 */ /* 0x000fe8000c101908 */
[----:B-----5:R-:W-:Y:S01]  /*0e30*/  STG.E desc[UR8][R8.64+0x4], R2 ;  /* 0x0000040208007986 */ /* 0x020fe2000c101908 */
[----:B0-----:R-:W-:-:S13]  /*0e40*/  ISETP.EQ.U32.AND P0, PT, R10, UR10, PT ;  /* 0x0000000a0a007c0c */ /* 0x001fda000bf02070 */
[----:B-1----:R-:W-:Y:S01]  /*0e50*/  @P0 REDG.E.ADD.STRONG.GPU desc[UR8][R4.64], R3 ;  /* 0x000000030400098e */ /* 0x002fe2000c12e108 */
[----:B------:R-:W-:Y:S05]  /*0e60*/  EXIT ;  /* 0x000000000000794d */ /* 0x000fea0003800000 */
        .weak           $__internal_2_$__cuda_sm20_rem_u64
        .type           $__internal_2_$__cuda_sm20_rem_u64,@function
        .size           $__internal_2_$__cuda_sm20_rem_u64,(.L_x_41 - $__internal_2_$__cuda_sm20_rem_u64)
$__internal_2_$__cuda_sm20_rem_u64:
        /* <DEDUP_REMOVED lines=62> */
[----:B------:R-:W-:Y:S06]  /*1250*/  RET.REL.NODEC R8 `(_Z14gpu_put_kernelP12GPUHashEntrymPjS1_iPi) ;  /* 0xffffffec08687950 */ /* 0x000fec0003c3ffff */
.L_x_38:
        /* <DEDUP_REMOVED lines=10> */
.L_x_41:


//--------------------- .nv.shared.reserved.0     --------------------------
	.section	.nv.shared.reserved.0,"aw",@nobits
	.weak		__nv_reservedSMEM_offset_0_alias
	.size		__nv_reservedSMEM_offset_0_alias, 0, 64
	.other		__nv_reservedSMEM_offset_0_alias,@"STO_CUDA_RESERVED_SHARED STV_DEFAULT"
__nv_reservedSMEM_offset_0_alias:
	.zero		0
	.zero		64


//--------------------- .nv.constant0._Z17gpu_delete_kernelP12GPUHashEntrymPjiPi --------------------------
	.section	.nv.constant0._Z17gpu_delete_kernelP12GPUHashEntrymPjiPi,"a",@progbits
	.sectionflags	@""
	.align	4
.nv.constant0._Z17gpu_delete_kernelP12GPUHashEntrymPjiPi:
	.zero		936


//--------------------- .nv.constant0._Z14gpu_get_kernelP12GPUHashEntrymPjS1_iPi --------------------------
	.section	.nv.constant0._Z14gpu_get_kernelP12GPUHashEntrymPjS1_iPi,"a",@progbits
	.sectionflags	@""
	.align	4
.nv.constant0._Z14gpu_get_kernelP12GPUHashEntrymPjS1_iPi:
	.zero		944


//--------------------- .nv.constant0._Z14gpu_put_kernelP12GPUHashEntrymPjS1_iPi --------------------------
	.section	.nv.constant0._Z14gpu_put_kernelP12GPUHashEntrymPjS1_iPi,"a",@progbits
	.sectionflags	@""
	.align	4
.nv.constant0._Z14gpu_put_kernelP12GPUHashEntrymPjS1_iPi:
	.zero		944


//--------------------- SYMBOLS --------------------------

	.type		.nv.reservedSmem.offset0,@object
	.size		.nv.reservedSmem.offset0,0x4
